	.target	sm_90a

	.elftype	@"ET_EXEC"


//--------------------- .note.nv.tkinfo           --------------------------
	.section	.note.nv.tkinfo,"",@"SHT_NOTE"
	.sectionflags	@"SHF_NOTE_NV_TKINFO"
	.tkinfo
        /*0018*/ 	.word	0x00000002
        /*0030*/ 	.string	""
        /*0030*/ 	.string	"ptxas"
        /*0030*/ 	.string	"Cuda compilation tools, release 13.0, V13.0.88"
        /*0030*/ 	.string	"Build cuda_13.0.r13.0/compiler.36424714_0"
        /*0030*/ 	.string	"-arch sm_90a -m 64 "



//--------------------- .note.nv.cuinfo           --------------------------
	.section	.note.nv.cuinfo,"",@"SHT_NOTE"
	.sectionflags	@"SHF_NOTE_NV_CUINFO"
        /*0018*/ 	.short	0x0002
        /*001a*/ 	.short	0x005a
        /*001c*/ 	.short	0x0082
	.zero		2


//--------------------- .nv.info                  --------------------------
	.section	.nv.info,"",@"SHT_CUDA_INFO"
	.align	4


	//----- nvinfo : EIATTR_REGCOUNT
	.align		4
        /*0000*/ 	.byte	0x04, 0x2f
        /*0002*/ 	.short	(.L_12 - .L_11)
	.align		4
.L_11:
        /*0004*/ 	.word	index@(_ZN7cutlass13device_kernelINS_4gemm6kernel13GemmUniversalIN4cute5tupleIJiiiiEEENS1_10collective13CollectiveMmaINS1_37MainloopSm90TmaGmmaWarpSpecializedFP8ILi4ENS5_IJNS4_1CILi1EEENSA_ILi2EEESB_EEENS1_35KernelTmaWarpSpecializedCooperativeEEENS5_IJNSA_ILi128EEESG_NSA_ILi32EEEEEENS_12float_e4m3_tENS5_IJlSB_lEEESJ_SK_NS4_8TiledMMAINS4_8MMA_AtomIJNS4_4SM904GMMA31MMA_64x128x32_F32E4M3E4M3_SS_TNILNSO_7ScaleInE1ELSQ_1EEEEEENS4_6LayoutINS5_IJSC_SB_SB_EEENS5_IJSB_NSA_ILi0EEESV_EEEEENS5_IJNS4_10UnderscoreESY_SY_EEEEENS4_23SM90_TMA_LOAD_MULTICASTENS4_14ComposedLayoutINS4_7SwizzleILi1ELi4ELi3EEENS4_18smem_ptr_flag_bitsILi8EEENST_INS5_IJNSA_ILi8EEESH_EEENS5_IJSH_SB_EEEEEEEvNS4_8identityENS4_13SM90_TMA_LOADES1B_vS1C_EENS_8epilogue10collective6detail29Sm90TmaWarpSpecializedAdapterINS1G_15DefaultEpilogueISJ_SK_SK_NS1F_6thread17LinearCombinationISJ_Li1EffLNS1K_9ScaleType4KindE0ELNS_15FloatRoundStyleE2ESJ_EENS1_15EpilogueDefaultEEEEEvvEEEEvNT_6ParamsE)
        /*0008*/ 	.word	0x000000a8


	//----- nvinfo : EIATTR_FRAME_SIZE
	.align		4
.L_12:
        /*000c*/ 	.byte	0x04, 0x11
        /*000e*/ 	.short	(.L_14 - .L_13)
	.align		4
.L_13:
        /*0010*/ 	.word	index@(_ZN7cutlass13device_kernelINS_4gemm6kernel13GemmUniversalIN4cute5tupleIJiiiiEEENS1_10collective13CollectiveMmaINS1_37MainloopSm90TmaGmmaWarpSpecializedFP8ILi4ENS5_IJNS4_1CILi1EEENSA_ILi2EEESB_EEENS1_35KernelTmaWarpSpecializedCooperativeEEENS5_IJNSA_ILi128EEESG_NSA_ILi32EEEEEENS_12float_e4m3_tENS5_IJlSB_lEEESJ_SK_NS4_8TiledMMAINS4_8MMA_AtomIJNS4_4SM904GMMA31MMA_64x128x32_F32E4M3E4M3_SS_TNILNSO_7ScaleInE1ELSQ_1EEEEEENS4_6LayoutINS5_IJSC_SB_SB_EEENS5_IJSB_NSA_ILi0EEESV_EEEEENS5_IJNS4_10UnderscoreESY_SY_EEEEENS4_23SM90_TMA_LOAD_MULTICASTENS4_14ComposedLayoutINS4_7SwizzleILi1ELi4ELi3EEENS4_18smem_ptr_flag_bitsILi8EEENST_INS5_IJNSA_ILi8EEESH_EEENS5_IJSH_SB_EEEEEEEvNS4_8identityENS4_13SM90_TMA_LOADES1B_vS1C_EENS_8epilogue10collective6detail29Sm90TmaWarpSpecializedAdapterINS1G_15DefaultEpilogueISJ_SK_SK_NS1F_6thread17LinearCombinationISJ_Li1EffLNS1K_9ScaleType4KindE0ELNS_15FloatRoundStyleE2ESJ_EENS1_15EpilogueDefaultEEEEEvvEEEEvNT_6ParamsE)
        /*0014*/ 	.word	0x00000000


	//----- nvinfo : EIATTR_MIN_STACK_SIZE
	.align		4
.L_14:
        /*0018*/ 	.byte	0x04, 0x12
        /*001a*/ 	.short	(.L_16 - .L_15)
	.align		4
.L_15:
        /*001c*/ 	.word	index@(_ZN7cutlass13device_kernelINS_4gemm6kernel13GemmUniversalIN4cute5tupleIJiiiiEEENS1_10collective13CollectiveMmaINS1_37MainloopSm90TmaGmmaWarpSpecializedFP8ILi4ENS5_IJNS4_1CILi1EEENSA_ILi2EEESB_EEENS1_35KernelTmaWarpSpecializedCooperativeEEENS5_IJNSA_ILi128EEESG_NSA_ILi32EEEEEENS_12float_e4m3_tENS5_IJlSB_lEEESJ_SK_NS4_8TiledMMAINS4_8MMA_AtomIJNS4_4SM904GMMA31MMA_64x128x32_F32E4M3E4M3_SS_TNILNSO_7ScaleInE1ELSQ_1EEEEEENS4_6LayoutINS5_IJSC_SB_SB_EEENS5_IJSB_NSA_ILi0EEESV_EEEEENS5_IJNS4_10UnderscoreESY_SY_EEEEENS4_23SM90_TMA_LOAD_MULTICASTENS4_14ComposedLayoutINS4_7SwizzleILi1ELi4ELi3EEENS4_18smem_ptr_flag_bitsILi8EEENST_INS5_IJNSA_ILi8EEESH_EEENS5_IJSH_SB_EEEEEEEvNS4_8identityENS4_13SM90_TMA_LOADES1B_vS1C_EENS_8epilogue10collective6detail29Sm90TmaWarpSpecializedAdapterINS1G_15DefaultEpilogueISJ_SK_SK_NS1F_6thread17LinearCombinationISJ_Li1EffLNS1K_9ScaleType4KindE0ELNS_15FloatRoundStyleE2ESJ_EENS1_15EpilogueDefaultEEEEEvvEEEEvNT_6ParamsE)
        /*0020*/ 	.word	0x00000000
.L_16:


//--------------------- .nv.compat                --------------------------
	.section	.nv.compat,"",@"SHT_CUDA_COMPAT_INFO"
	.align	4
        /*0000*/ 	.byte	0x02, 0x09, 0x01, 0x00, 0x02, 0x02, 0x04, 0x00, 0x02, 0x05, 0x05, 0x00, 0x03, 0x07, 0x01, 0x01
        /*0010*/ 	.byte	0x02, 0x03, 0x01, 0x00, 0x02, 0x06, 0x01, 0x00, 0x04, 0x0b, 0x08, 0x00, 0x00, 0x00, 0x00, 0x00
        /*0020*/ 	.byte	0x00, 0x00, 0x00, 0x00


//--------------------- .nv.info._ZN7cutlass13device_kernelINS_4gemm6kernel13GemmUniversalIN4cute5tupleIJiiiiEEENS1_10collective13CollectiveMmaINS1_37MainloopSm90TmaGmmaWarpSpecializedFP8ILi4ENS5_IJNS4_1CILi1EEENSA_ILi2EEESB_EEENS1_35KernelTmaWarpSpecializedCooperativeEEENS5_IJNSA_ILi128EEESG_NSA_ILi32EEEEEENS_12float_e4m3_tENS5_IJlSB_lEEESJ_SK_NS4_8TiledMMAINS4_8MMA_AtomIJNS4_4SM904GMMA31MMA_64x128x32_F32E4M3E4M3_SS_TNILNSO_7ScaleInE1ELSQ_1EEEEEENS4_6LayoutINS5_IJSC_SB_SB_EEENS5_IJSB_NSA_ILi0EEESV_EEEEENS5_IJNS4_10UnderscoreESY_SY_EEEEENS4_23SM90_TMA_LOAD_MULTICASTENS4_14ComposedLayoutINS4_7SwizzleILi1ELi4ELi3EEENS4_18smem_ptr_flag_bitsILi8EEENST_INS5_IJNSA_ILi8EEESH_EEENS5_IJSH_SB_EEEEEEEvNS4_8identityENS4_13SM90_TMA_LOADES1B_vS1C_EENS_8epilogue10collective6detail29Sm90TmaWarpSpecializedAdapterINS1G_15DefaultEpilogueISJ_SK_SK_NS1F_6thread17LinearCombinationISJ_Li1EffLNS1K_9ScaleType4KindE0ELNS_15FloatRoundStyleE2ESJ_EENS1_15EpilogueDefaultEEEEEvvEEEEvNT_6ParamsE --------------------------
	.section	.nv.info._ZN7cutlass13device_kernelINS_4gemm6kernel13GemmUniversalIN4cute5tupleIJiiiiEEENS1_10collective13CollectiveMmaINS1_37MainloopSm90TmaGmmaWarpSpecializedFP8ILi4ENS5_IJNS4_1CILi1EEENSA_ILi2EEESB_EEENS1_35KernelTmaWarpSpecializedCooperativeEEENS5_IJNSA_ILi128EEESG_NSA_ILi32EEEEEENS_12float_e4m3_tENS5_IJlSB_lEEESJ_SK_NS4_8TiledMMAINS4_8MMA_AtomIJNS4_4SM904GMMA31MMA_64x128x32_F32E4M3E4M3_SS_TNILNSO_7ScaleInE1ELSQ_1EEEEEENS4_6LayoutINS5_IJSC_SB_SB_EEENS5_IJSB_NSA_ILi0EEESV_EEEEENS5_IJNS4_10UnderscoreESY_SY_EEEEENS4_23SM90_TMA_LOAD_MULTICASTENS4_14ComposedLayoutINS4_7SwizzleILi1ELi4ELi3EEENS4_18smem_ptr_flag_bitsILi8EEENST_INS5_IJNSA_ILi8EEESH_EEENS5_IJSH_SB_EEEEEEEvNS4_8identityENS4_13SM90_TMA_LOADES1B_vS1C_EENS_8epilogue10collective6detail29Sm90TmaWarpSpecializedAdapterINS1G_15DefaultEpilogueISJ_SK_SK_NS1F_6thread17LinearCombinationISJ_Li1EffLNS1K_9ScaleType4KindE0ELNS_15FloatRoundStyleE2ESJ_EENS1_15EpilogueDefaultEEEEEvvEEEEvNT_6ParamsE,"",@"SHT_CUDA_INFO"
	.sectionflags	@""
	.align	4


	//----- nvinfo : EIATTR_CUDA_API_VERSION
	.align		4
        /*0000*/ 	.byte	0x04, 0x37
        /*0002*/ 	.short	(.L_18 - .L_17)
.L_17:
        /*0004*/ 	.word	0x00000082


	//----- nvinfo : EIATTR_KPARAM_INFO
	.align		4
.L_18:
        /*0008*/ 	.byte	0x04, 0x17
        /*000a*/ 	.short	(.L_20 - .L_19)
.L_19:
        /*000c*/ 	.word	0x00000000
        /*0010*/ 	.short	0x0000
        /*0012*/ 	.short	0x0070
        /*0014*/ 	.byte	0x00, 0xf0, 0x01, 0x10


	//----- nvinfo : EIATTR_SPARSE_MMA_MASK
	.align		4
.L_20:
        /*0018*/ 	.byte	0x03, 0x50
        /*001a*/ 	.short	0x0000


	//----- nvinfo : EIATTR_MAXREG_COUNT
	.align		4
        /*001c*/ 	.byte	0x03, 0x1b
        /*001e*/ 	.short	0x00a8


	//----- nvinfo : EIATTR_NUM_BARRIERS
	.align		4
        /*0020*/ 	.byte	0x02, 0x4c
        /*0022*/ 	.byte	0x01
	.zero		1


	//----- nvinfo : EIATTR_MERCURY_ISA_VERSION
	.align		4
        /*0024*/ 	.byte	0x03, 0x5f
        /*0026*/ 	.short	0x0101


	//----- nvinfo : EIATTR_INT_WARP_WIDE_INSTR_OFFSETS
	.align		4
        /*0028*/ 	.byte	0x04, 0x31
        /*002a*/ 	.short	(.L_22 - .L_21)


	//   ....[0]....
.L_21:
        /*002c*/ 	.word	0x00000440


	//   ....[1]....
        /*0030*/ 	.word	0x00000460


	//   ....[2]....
        /*0034*/ 	.word	0x00000630


	//   ....[3]....
        /*0038*/ 	.word	0x00002bf0


	//----- nvinfo : EIATTR_COOP_GROUP_MASK_REGIDS
	.align		4
.L_22:
        /*003c*/ 	.byte	0x04, 0x29
        /*003e*/ 	.short	(.L_24 - .L_23)


	//   ....[0]....
.L_23:
        /*0040*/ 	.word	0xffffffff


	//   ....[1]....
        /*0044*/ 	.word	0xffffffff


	//   ....[2]....
        /*0048*/ 	.word	0xffffffff


	//   ....[3]....
        /*004c*/ 	.word	0xffffffff


	//   ....[4]....
        /*0050*/ 	.word	0xffffffff


	//   ....[5]....
        /*0054*/ 	.word	0xffffffff


	//----- nvinfo : EIATTR_COOP_GROUP_INSTR_OFFSETS
	.align		4
.L_24:
        /*0058*/ 	.byte	0x04, 0x28
        /*005a*/ 	.short	(.L_26 - .L_25)


	//   ....[0]....
.L_25:
        /*005c*/ 	.word	0x00000060


	//   ....[1]....
        /*0060*/ 	.word	0x00000070


	//   ....[2]....
        /*0064*/ 	.word	0x00000130


	//   ....[3]....
        /*0068*/ 	.word	0x000002c0


	//   ....[4]....
        /*006c*/ 	.word	0x00000770


	//   ....[5]....
        /*0070*/ 	.word	0x000011f0


	//----- nvinfo : EIATTR_REG_RECONFIG
	.align		4
.L_26:
        /*0074*/ 	.byte	0x01, 0x54
	.zero		2


	//----- nvinfo : EIATTR_MBARRIER_INSTR_OFFSETS
	.align		4
        /*0078*/ 	.byte	0x04, 0x39
        /*007a*/ 	.short	(.L_28 - .L_27)


	//   ....[0]....
.L_27:
        /*007c*/ 	.word	0x00000230
        /*0080*/ 	.word	0x000000ff
        /*0084*/ 	.word	0x00000000
        /*0088*/ 	.short	0x0100
        /*008a*/ 	.byte	0x08
	.zero		1


	//   ....[1]....
        /*008c*/ 	.word	0x00000240
        /*0090*/ 	.word	0x000000ff
        /*0094*/ 	.word	0x00000020
        /*0098*/ 	.short	0x0100
        /*009a*/ 	.byte	0x08
	.zero		1


	//   ....[2]....
        /*009c*/ 	.word	0x00000250
        /*00a0*/ 	.word	0x000000ff
        /*00a4*/ 	.word	0x00000008
        /*00a8*/ 	.short	0x0100
        /*00aa*/ 	.byte	0x08
	.zero		1


	//   ....[3]....
        /*00ac*/ 	.word	0x00000260
        /*00b0*/ 	.word	0x000000ff
        /*00b4*/ 	.word	0x00000028
        /*00b8*/ 	.short	0x0100
        /*00ba*/ 	.byte	0x08
	.zero		1


	//   ....[4]....
        /*00bc*/ 	.word	0x00000270
        /*00c0*/ 	.word	0x000000ff
        /*00c4*/ 	.word	0x00000010
        /*00c8*/ 	.short	0x0100
        /*00ca*/ 	.byte	0x08
	.zero		1


	//   ....[5]....
        /*00cc*/ 	.word	0x00000280
        /*00d0*/ 	.word	0x000000ff
        /*00d4*/ 	.word	0x00000030
        /*00d8*/ 	.short	0x0100
        /*00da*/ 	.byte	0x08
	.zero		1


	//   ....[6]....
        /*00dc*/ 	.word	0x00000290
        /*00e0*/ 	.word	0x000000ff
        /*00e4*/ 	.word	0x00000018
        /*00e8*/ 	.short	0x0100
        /*00ea*/ 	.byte	0x08
	.zero		1


	//   ....[7]....
        /*00ec*/ 	.word	0x000002a0
        /*00f0*/ 	.word	0x000000ff
        /*00f4*/ 	.word	0x00000038
        /*00f8*/ 	.short	0x0100
        /*00fa*/ 	.byte	0x08
	.zero		1


	//   ....[8]....
        /*00fc*/ 	.word	0x000006d0
        /*0100*/ 	.word	0x000000ff
        /*0104*/ 	.word	0x00000050
        /*0108*/ 	.short	0x0100
        /*010a*/ 	.byte	0x06
	.zero		1


	//   ....[9]....
        /*010c*/ 	.word	0x00000720
        /*0110*/ 	.word	0x000000ff
        /*0114*/ 	.word	0x00000058
        /*0118*/ 	.short	0x0100
        /*011a*/ 	.byte	0x06
	.zero		1


	//   ....[10]....
        /*011c*/ 	.word	0x00001710
        /*0120*/ 	.word	0x000000ff
        /*0124*/ 	.word	0x00000000
        /*0128*/ 	.short	0x010a
        /*012a*/ 	.byte	0x06
	.zero		1


	//   ....[11]....
        /*012c*/ 	.word	0x00001750
        /*0130*/ 	.word	0x000000ff
        /*0134*/ 	.word	0x00000000
        /*0138*/ 	.short	0x010a
        /*013a*/ 	.byte	0x06
	.zero		1


	//   ....[12]....
        /*013c*/ 	.word	0x00002020
        /*0140*/ 	.word	0x000000ff
        /*0144*/ 	.word	0x00000000
        /*0148*/ 	.short	0x010a
        /*014a*/ 	.byte	0x0c
	.zero		1


	//   ....[13]....
        /*014c*/ 	.word	0x00002060
        /*0150*/ 	.word	0x000000ff
        /*0154*/ 	.word	0x00000000
        /*0158*/ 	.short	0x010a
        /*015a*/ 	.byte	0x0c
	.zero		1


	//   ....[14]....
        /*015c*/ 	.word	0x00002640
        /*0160*/ 	.word	0x0000008e
        /*0164*/ 	.word	0x00000000
        /*0168*/ 	.short	0x0101
        /*016a*/ 	.byte	0x3f
	.zero		1


	//   ....[15]....
        /*016c*/ 	.word	0x00002ca0
        /*0170*/ 	.word	0x0000000c
        /*0174*/ 	.word	0x00000000
        /*0178*/ 	.short	0x0101
        /*017a*/ 	.byte	0x3f
	.zero		1


	//   ....[16]....
        /*017c*/ 	.word	0x00008580
        /*0180*/ 	.word	0x00000015
        /*0184*/ 	.word	0x00000020
        /*0188*/ 	.short	0x010a
        /*018a*/ 	.byte	0x3f
	.zero		1


	//   ....[17]....
        /*018c*/ 	.word	0x00008920
        /*0190*/ 	.word	0x00000006
        /*0194*/ 	.word	0x00000058
        /*0198*/ 	.short	0x0101
        /*019a*/ 	.byte	0x3f
	.zero		1


	//   ....[18]....
        /*019c*/ 	.word	0x00009020
        /*01a0*/ 	.word	0x00000005
        /*01a4*/ 	.word	0x00000000
        /*01a8*/ 	.short	0x010a
        /*01aa*/ 	.byte	0x3f
	.zero		1


	//   ....[19]....
        /*01ac*/ 	.word	0x000090a0
        /*01b0*/ 	.word	0x00000007
        /*01b4*/ 	.word	0x00000000
        /*01b8*/ 	.short	0x010a
        /*01ba*/ 	.byte	0x3f
	.zero		1


	//   ....[20]....
        /*01bc*/ 	.word	0x00009130
        /*01c0*/ 	.word	0x00000006
        /*01c4*/ 	.word	0x00000000
        /*01c8*/ 	.short	0x010a
        /*01ca*/ 	.byte	0x3f
	.zero		1


	//   ....[21]....
        /*01cc*/ 	.word	0x000091c0
        /*01d0*/ 	.word	0x00000003
        /*01d4*/ 	.word	0x00000000
        /*01d8*/ 	.short	0x010a
        /*01da*/ 	.byte	0x3f
	.zero		1


	//   ....[22]....
        /*01dc*/ 	.word	0x00009230
        /*01e0*/ 	.word	0x0000000c
        /*01e4*/ 	.word	0x00000000
        /*01e8*/ 	.short	0x010a
        /*01ea*/ 	.byte	0x3f
	.zero		1


	//   ....[23]....
        /*01ec*/ 	.word	0x00009290
        /*01f0*/ 	.word	0x0000008e
        /*01f4*/ 	.word	0x00000000
        /*01f8*/ 	.short	0x010a
        /*01fa*/ 	.byte	0x3f
	.zero		1


	//   ....[24]....
        /*01fc*/ 	.word	0x00009360
        /*0200*/ 	.word	0x00000015
        /*0204*/ 	.word	0x00000020
        /*0208*/ 	.short	0x010a
        /*020a*/ 	.byte	0x3f
	.zero		1


	//   ....[25]....
        /*020c*/ 	.word	0x00009430
        /*0210*/ 	.word	0x00000005
        /*0214*/ 	.word	0x00000000
        /*0218*/ 	.short	0x010a
        /*021a*/ 	.byte	0x3f
	.zero		1


	//   ....[26]....
        /*021c*/ 	.word	0x00009480
        /*0220*/ 	.word	0x00000007
        /*0224*/ 	.word	0x00000000
        /*0228*/ 	.short	0x010a
        /*022a*/ 	.byte	0x3f
	.zero		1


	//   ....[27]....
        /*022c*/ 	.word	0x000094d0
        /*0230*/ 	.word	0x00000006
        /*0234*/ 	.word	0x00000000
        /*0238*/ 	.short	0x010a
        /*023a*/ 	.byte	0x3f
	.zero		1


	//----- nvinfo : EIATTR_NUM_MBARRIERS
	.align		4
.L_28:
        /*023c*/ 	.byte	0x03, 0x38
        /*023e*/ 	.short	0x000a


	//----- nvinfo : EIATTR_EXIT_INSTR_OFFSETS
	.align		4
        /*0240*/ 	.byte	0x04, 0x1c
        /*0242*/ 	.short	(.L_30 - .L_29)


	//   ....[0]....
.L_29:
        /*0244*/ 	.word	0x000008d0


	//   ....[1]....
        /*0248*/ 	.word	0x000010c0


	//   ....[2]....
        /*024c*/ 	.word	0x00007cb0


	//   ....[3]....
        /*0250*/ 	.word	0x00008200


	//   ....[4]....
        /*0254*/ 	.word	0x00009210


	//----- nvinfo : EIATTR_MAX_THREADS
	.align		4
.L_30:
        /*0258*/ 	.byte	0x04, 0x05
        /*025a*/ 	.short	(.L_32 - .L_31)
.L_31:
        /*025c*/ 	.word	0x00000180
        /*0260*/ 	.word	0x00000001
        /*0264*/ 	.word	0x00000001


	//----- nvinfo : EIATTR_CRS_STACK_SIZE
	.align		4
.L_32:
        /*0268*/ 	.byte	0x04, 0x1e
        /*026a*/ 	.short	(.L_34 - .L_33)
.L_33:
        /*026c*/ 	.word	0x00000000


	//----- nvinfo : EIATTR_CBANK_PARAM_SIZE
	.align		4
.L_34:
        /*0270*/ 	.byte	0x03, 0x19
        /*0272*/ 	.short	0x0470


	//----- nvinfo : EIATTR_PARAM_CBANK
	.align		4
        /*0274*/ 	.byte	0x04, 0x0a
        /*0276*/ 	.short	(.L_36 - .L_35)
	.align		4
.L_35:
        /*0278*/ 	.word	index@(.nv.constant0._ZN7cutlass13device_kernelINS_4gemm6kernel13GemmUniversalIN4cute5tupleIJiiiiEEENS1_10collective13CollectiveMmaINS1_37MainloopSm90TmaGmmaWarpSpecializedFP8ILi4ENS5_IJNS4_1CILi1EEENSA_ILi2EEESB_EEENS1_35KernelTmaWarpSpecializedCooperativeEEENS5_IJNSA_ILi128EEESG_NSA_ILi32EEEEEENS_12float_e4m3_tENS5_IJlSB_lEEESJ_SK_NS4_8TiledMMAINS4_8MMA_AtomIJNS4_4SM904GMMA31MMA_64x128x32_F32E4M3E4M3_SS_TNILNSO_7ScaleInE1ELSQ_1EEEEEENS4_6LayoutINS5_IJSC_SB_SB_EEENS5_IJSB_NSA_ILi0EEESV_EEEEENS5_IJNS4_10UnderscoreESY_SY_EEEEENS4_23SM90_TMA_LOAD_MULTICASTENS4_14ComposedLayoutINS4_7SwizzleILi1ELi4ELi3EEENS4_18smem_ptr_flag_bitsILi8EEENST_INS5_IJNSA_ILi8EEESH_EEENS5_IJSH_SB_EEEEEEEvNS4_8identityENS4_13SM90_TMA_LOADES1B_vS1C_EENS_8epilogue10collective6detail29Sm90TmaWarpSpecializedAdapterINS1G_15DefaultEpilogueISJ_SK_SK_NS1F_6thread17LinearCombinationISJ_Li1EffLNS1K_9ScaleType4KindE0ELNS_15FloatRoundStyleE2ESJ_EENS1_15EpilogueDefaultEEEEEvvEEEEvNT_6ParamsE)
        /*027c*/ 	.short	0x0210
        /*027e*/ 	.short	0x0470


	//----- nvinfo : EIATTR_SW_WAR
	.align		4
.L_36:
        /*0280*/ 	.byte	0x04, 0x36
        /*0282*/ 	.short	(.L_38 - .L_37)
.L_37:
        /*0284*/ 	.word	0x00000008
.L_38:


//--------------------- .nv.callgraph             --------------------------
	.section	.nv.callgraph,"",@"SHT_CUDA_CALLGRAPH"
	.align	4
	.sectionentsize	8
	.align		4
        /*0000*/ 	.word	0x00000000
	.align		4
        /*0004*/ 	.word	0xffffffff
	.align		4
        /*0008*/ 	.word	0x00000000
	.align		4
        /*000c*/ 	.word	0xfffffffe
	.align		4
        /*0010*/ 	.word	0x00000000
	.align		4
        /*0014*/ 	.word	0xfffffffd
	.align		4
        /*0018*/ 	.word	0x00000000
	.align		4
        /*001c*/ 	.word	0xfffffffc


//--------------------- .nv.constant4             --------------------------
	.section	.nv.constant4,"a",@progbits
	.align	8
	.align		8
.nv.constant4:
        /*0000*/ 	.dword	_ZN39_INTERNAL_cf149669_4_k_cu_8a2dccfa_47524cuda3std3__45__cpo5beginE
	.align		8
        /*0008*/ 	.dword	_ZN39_INTERNAL_cf149669_4_k_cu_8a2dccfa_47524cuda3std3__45__cpo3endE
	.align		8
        /*0010*/ 	.dword	_ZN39_INTERNAL_cf149669_4_k_cu_8a2dccfa_47524cuda3std3__45__cpo6cbeginE
	.align		8
        /*0018*/ 	.dword	_ZN39_INTERNAL_cf149669_4_k_cu_8a2dccfa_47524cuda3std3__45__cpo4cendE
	.align		8
        /*0020*/ 	.dword	_ZN39_INTERNAL_cf149669_4_k_cu_8a2dccfa_47524cuda3std3__441_GLOBAL__N__cf149669_4_k_cu_8a2dccfa_47526ignoreE
	.align		8
        /*0028*/ 	.dword	_ZN39_INTERNAL_cf149669_4_k_cu_8a2dccfa_47524cuda3std3__419piecewise_constructE
	.align		8
        /*0030*/ 	.dword	_ZN39_INTERNAL_cf149669_4_k_cu_8a2dccfa_47524cuda3std3__48in_placeE
	.align		8
        /*0038*/ 	.dword	_ZN39_INTERNAL_cf149669_4_k_cu_8a2dccfa_47524cuda3std6ranges3__45__cpo4swapE
	.align		8
        /*0040*/ 	.dword	_ZN39_INTERNAL_cf149669_4_k_cu_8a2dccfa_47524cuda3std6ranges3__45__cpo9iter_moveE
	.align		8
        /*0048*/ 	.dword	_ZN39_INTERNAL_cf149669_4_k_cu_8a2dccfa_47524cute7productE
	.align		8
        /*0050*/ 	.dword	_ZN39_INTERNAL_cf149669_4_k_cu_8a2dccfa_47524cute1_E


//--------------------- .text._ZN7cutlass13device_kernelINS_4gemm6kernel13GemmUniversalIN4cute5tupleIJiiiiEEENS1_10collective13CollectiveMmaINS1_37MainloopSm90TmaGmmaWarpSpecializedFP8ILi4ENS5_IJNS4_1CILi1EEENSA_ILi2EEESB_EEENS1_35KernelTmaWarpSpecializedCooperativeEEENS5_IJNSA_ILi128EEESG_NSA_ILi32EEEEEENS_12float_e4m3_tENS5_IJlSB_lEEESJ_SK_NS4_8TiledMMAINS4_8MMA_AtomIJNS4_4SM904GMMA31MMA_64x128x32_F32E4M3E4M3_SS_TNILNSO_7ScaleInE1ELSQ_1EEEEEENS4_6LayoutINS5_IJSC_SB_SB_EEENS5_IJSB_NSA_ILi0EEESV_EEEEENS5_IJNS4_10UnderscoreESY_SY_EEEEENS4_23SM90_TMA_LOAD_MULTICASTENS4_14ComposedLayoutINS4_7SwizzleILi1ELi4ELi3EEENS4_18smem_ptr_flag_bitsILi8EEENST_INS5_IJNSA_ILi8EEESH_EEENS5_IJSH_SB_EEEEEEEvNS4_8identityENS4_13SM90_TMA_LOADES1B_vS1C_EENS_8epilogue10collective6detail29Sm90TmaWarpSpecializedAdapterINS1G_15DefaultEpilogueISJ_SK_SK_NS1F_6thread17LinearCombinationISJ_Li1EffLNS1K_9ScaleType4KindE0ELNS_15FloatRoundStyleE2ESJ_EENS1_15EpilogueDefaultEEEEEvvEEEEvNT_6ParamsE --------------------------
	.section	.text._ZN7cutlass13device_kernelINS_4gemm6kernel13GemmUniversalIN4cute5tupleIJiiiiEEENS1_10collective13CollectiveMmaINS1_37MainloopSm90TmaGmmaWarpSpecializedFP8ILi4ENS5_IJNS4_1CILi1EEENSA_ILi2EEESB_EEENS1_35KernelTmaWarpSpecializedCooperativeEEENS5_IJNSA_ILi128EEESG_NSA_ILi32EEEEEENS_12float_e4m3_tENS5_IJlSB_lEEESJ_SK_NS4_8TiledMMAINS4_8MMA_AtomIJNS4_4SM904GMMA31MMA_64x128x32_F32E4M3E4M3_SS_TNILNSO_7ScaleInE1ELSQ_1EEEEEENS4_6LayoutINS5_IJSC_SB_SB_EEENS5_IJSB_NSA_ILi0EEESV_EEEEENS5_IJNS4_10UnderscoreESY_SY_EEEEENS4_23SM90_TMA_LOAD_MULTICASTENS4_14ComposedLayoutINS4_7SwizzleILi1ELi4ELi3EEENS4_18smem_ptr_flag_bitsILi8EEENST_INS5_IJNSA_ILi8EEESH_EEENS5_IJSH_SB_EEEEEEEvNS4_8identityENS4_13SM90_TMA_LOADES1B_vS1C_EENS_8epilogue10collective6detail29Sm90TmaWarpSpecializedAdapterINS1G_15DefaultEpilogueISJ_SK_SK_NS1F_6thread17LinearCombinationISJ_Li1EffLNS1K_9ScaleType4KindE0ELNS_15FloatRoundStyleE2ESJ_EENS1_15EpilogueDefaultEEEEEvvEEEEvNT_6ParamsE,"ax",@progbits
	.align	128
.text._ZN7cutlass13device_kernelINS_4gemm6kernel13GemmUniversalIN4cute5tupleIJiiiiEEENS1_10collective13CollectiveMmaINS1_37MainloopSm90TmaGmmaWarpSpecializedFP8ILi4ENS5_IJNS4_1CILi1EEENSA_ILi2EEESB_EEENS1_35KernelTmaWarpSpecializedCooperativeEEENS5_IJNSA_ILi128EEESG_NSA_ILi32EEEEEENS_12float_e4m3_tENS5_IJlSB_lEEESJ_SK_NS4_8TiledMMAINS4_8MMA_AtomIJNS4_4SM904GMMA31MMA_64x128x32_F32E4M3E4M3_SS_TNILNSO_7ScaleInE1ELSQ_1EEEEEENS4_6LayoutINS5_IJSC_SB_SB_EEENS5_IJSB_NSA_ILi0EEESV_EEEEENS5_IJNS4_10UnderscoreESY_SY_EEEEENS4_23SM90_TMA_LOAD_MULTICASTENS4_14ComposedLayoutINS4_7SwizzleILi1ELi4ELi3EEENS4_18smem_ptr_flag_bitsILi8EEENST_INS5_IJNSA_ILi8EEESH_EEENS5_IJSH_SB_EEEEEEEvNS4_8identityENS4_13SM90_TMA_LOADES1B_vS1C_EENS_8epilogue10collective6detail29Sm90TmaWarpSpecializedAdapterINS1G_15DefaultEpilogueISJ_SK_SK_NS1F_6thread17LinearCombinationISJ_Li1EffLNS1K_9ScaleType4KindE0ELNS_15FloatRoundStyleE2ESJ_EENS1_15EpilogueDefaultEEEEEvvEEEEvNT_6ParamsE:
        .type           _ZN7cutlass13device_kernelINS_4gemm6kernel13GemmUniversalIN4cute5tupleIJiiiiEEENS1_10collective13CollectiveMmaINS1_37MainloopSm90TmaGmmaWarpSpecializedFP8ILi4ENS5_IJNS4_1CILi1EEENSA_ILi2EEESB_EEENS1_35KernelTmaWarpSpecializedCooperativeEEENS5_IJNSA_ILi128EEESG_NSA_ILi32EEEEEENS_12float_e4m3_tENS5_IJlSB_lEEESJ_SK_NS4_8TiledMMAINS4_8MMA_AtomIJNS4_4SM904GMMA31MMA_64x128x32_F32E4M3E4M3_SS_TNILNSO_7ScaleInE1ELSQ_1EEEEEENS4_6LayoutINS5_IJSC_SB_SB_EEENS5_IJSB_NSA_ILi0EEESV_EEEEENS5_IJNS4_10UnderscoreESY_SY_EEEEENS4_23SM90_TMA_LOAD_MULTICASTENS4_14ComposedLayoutINS4_7SwizzleILi1ELi4ELi3EEENS4_18smem_ptr_flag_bitsILi8EEENST_INS5_IJNSA_ILi8EEESH_EEENS5_IJSH_SB_EEEEEEEvNS4_8identityENS4_13SM90_TMA_LOADES1B_vS1C_EENS_8epilogue10collective6detail29Sm90TmaWarpSpecializedAdapterINS1G_15DefaultEpilogueISJ_SK_SK_NS1F_6thread17LinearCombinationISJ_Li1EffLNS1K_9ScaleType4KindE0ELNS_15FloatRoundStyleE2ESJ_EENS1_15EpilogueDefaultEEEEEvvEEEEvNT_6ParamsE,@function
        .size           _ZN7cutlass13device_kernelINS_4gemm6kernel13GemmUniversalIN4cute5tupleIJiiiiEEENS1_10collective13CollectiveMmaINS1_37MainloopSm90TmaGmmaWarpSpecializedFP8ILi4ENS5_IJNS4_1CILi1EEENSA_ILi2EEESB_EEENS1_35KernelTmaWarpSpecializedCooperativeEEENS5_IJNSA_ILi128EEESG_NSA_ILi32EEEEEENS_12float_e4m3_tENS5_IJlSB_lEEESJ_SK_NS4_8TiledMMAINS4_8MMA_AtomIJNS4_4SM904GMMA31MMA_64x128x32_F32E4M3E4M3_SS_TNILNSO_7ScaleInE1ELSQ_1EEEEEENS4_6LayoutINS5_IJSC_SB_SB_EEENS5_IJSB_NSA_ILi0EEESV_EEEEENS5_IJNS4_10UnderscoreESY_SY_EEEEENS4_23SM90_TMA_LOAD_MULTICASTENS4_14ComposedLayoutINS4_7SwizzleILi1ELi4ELi3EEENS4_18smem_ptr_flag_bitsILi8EEENST_INS5_IJNSA_ILi8EEESH_EEENS5_IJSH_SB_EEEEEEEvNS4_8identityENS4_13SM90_TMA_LOADES1B_vS1C_EENS_8epilogue10collective6detail29Sm90TmaWarpSpecializedAdapterINS1G_15DefaultEpilogueISJ_SK_SK_NS1F_6thread17LinearCombinationISJ_Li1EffLNS1K_9ScaleType4KindE0ELNS_15FloatRoundStyleE2ESJ_EENS1_15EpilogueDefaultEEEEEvvEEEEvNT_6ParamsE,(.L_x_204 - _ZN7cutlass13device_kernelINS_4gemm6kernel13GemmUniversalIN4cute5tupleIJiiiiEEENS1_10collective13CollectiveMmaINS1_37MainloopSm90TmaGmmaWarpSpecializedFP8ILi4ENS5_IJNS4_1CILi1EEENSA_ILi2EEESB_EEENS1_35KernelTmaWarpSpecializedCooperativeEEENS5_IJNSA_ILi128EEESG_NSA_ILi32EEEEEENS_12float_e4m3_tENS5_IJlSB_lEEESJ_SK_NS4_8TiledMMAINS4_8MMA_AtomIJNS4_4SM904GMMA31MMA_64x128x32_F32E4M3E4M3_SS_TNILNSO_7ScaleInE1ELSQ_1EEEEEENS4_6LayoutINS5_IJSC_SB_SB_EEENS5_IJSB_NSA_ILi0EEESV_EEEEENS5_IJNS4_10UnderscoreESY_SY_EEEEENS4_23SM90_TMA_LOAD_MULTICASTENS4_14ComposedLayoutINS4_7SwizzleILi1ELi4ELi3EEENS4_18smem_ptr_flag_bitsILi8EEENST_INS5_IJNSA_ILi8EEESH_EEENS5_IJSH_SB_EEEEEEEvNS4_8identityENS4_13SM90_TMA_LOADES1B_vS1C_EENS_8epilogue10collective6detail29Sm90TmaWarpSpecializedAdapterINS1G_15DefaultEpilogueISJ_SK_SK_NS1F_6thread17LinearCombinationISJ_Li1EffLNS1K_9ScaleType4KindE0ELNS_15FloatRoundStyleE2ESJ_EENS1_15EpilogueDefaultEEEEEvvEEEEvNT_6ParamsE)
        .other          _ZN7cutlass13device_kernelINS_4gemm6kernel13GemmUniversalIN4cute5tupleIJiiiiEEENS1_10collective13CollectiveMmaINS1_37MainloopSm90TmaGmmaWarpSpecializedFP8ILi4ENS5_IJNS4_1CILi1EEENSA_ILi2EEESB_EEENS1_35KernelTmaWarpSpecializedCooperativeEEENS5_IJNSA_ILi128EEESG_NSA_ILi32EEEEEENS_12float_e4m3_tENS5_IJlSB_lEEESJ_SK_NS4_8TiledMMAINS4_8MMA_AtomIJNS4_4SM904GMMA31MMA_64x128x32_F32E4M3E4M3_SS_TNILNSO_7ScaleInE1ELSQ_1EEEEEENS4_6LayoutINS5_IJSC_SB_SB_EEENS5_IJSB_NSA_ILi0EEESV_EEEEENS5_IJNS4_10UnderscoreESY_SY_EEEEENS4_23SM90_TMA_LOAD_MULTICASTENS4_14ComposedLayoutINS4_7SwizzleILi1ELi4ELi3EEENS4_18smem_ptr_flag_bitsILi8EEENST_INS5_IJNSA_ILi8EEESH_EEENS5_IJSH_SB_EEEEEEEvNS4_8identityENS4_13SM90_TMA_LOADES1B_vS1C_EENS_8epilogue10collective6detail29Sm90TmaWarpSpecializedAdapterINS1G_15DefaultEpilogueISJ_SK_SK_NS1F_6thread17LinearCombinationISJ_Li1EffLNS1K_9ScaleType4KindE0ELNS_15FloatRoundStyleE2ESJ_EENS1_15EpilogueDefaultEEEEEvvEEEEvNT_6ParamsE,@"STO_CUDA_ENTRY STV_DEFAULT"
_ZN7cutlass13device_kernelINS_4gemm6kernel13GemmUniversalIN4cute5tupleIJiiiiEEENS1_10collective13CollectiveMmaINS1_37MainloopSm90TmaGmmaWarpSpecializedFP8ILi4ENS5_IJNS4_1CILi1EEENSA_ILi2EEESB_EEENS1_35KernelTmaWarpSpecializedCooperativeEEENS5_IJNSA_ILi128EEESG_NSA_ILi32EEEEEENS_12float_e4m3_tENS5_IJlSB_lEEESJ_SK_NS4_8TiledMMAINS4_8MMA_AtomIJNS4_4SM904GMMA31MMA_64x128x32_F32E4M3E4M3_SS_TNILNSO_7ScaleInE1ELSQ_1EEEEEENS4_6LayoutINS5_IJSC_SB_SB_EEENS5_IJSB_NSA_ILi0EEESV_EEEEENS5_IJNS4_10UnderscoreESY_SY_EEEEENS4_23SM90_TMA_LOAD_MULTICASTENS4_14ComposedLayoutINS4_7SwizzleILi1ELi4ELi3EEENS4_18smem_ptr_flag_bitsILi8EEENST_INS5_IJNSA_ILi8EEESH_EEENS5_IJSH_SB_EEEEEEEvNS4_8identityENS4_13SM90_TMA_LOADES1B_vS1C_EENS_8epilogue10collective6detail29Sm90TmaWarpSpecializedAdapterINS1G_15DefaultEpilogueISJ_SK_SK_NS1F_6thread17LinearCombinationISJ_Li1EffLNS1K_9ScaleType4KindE0ELNS_15FloatRoundStyleE2ESJ_EENS1_15EpilogueDefaultEEEEEvvEEEEvNT_6ParamsE:
[----:B------:R-:W-:Y:S01]  /*0000*/  LDC R1, c[0x0][0x28] ;  /* 0x00000a00ff017b82 */ /* 0x000fe20000000800 */
[----:B------:R-:W0:Y:S01]  /*0010*/  S2R R0, SR_TID.X ;  /* 0x0000000000007919 */ /* 0x000e220000002100 */
[----:B------:R-:W-:Y:S01]  /*0020*/  ELECT P0, URZ, PT ;  /* 0x00000000003f782f */ /* 0x000fe20003800000 */
[----:B------:R-:W-:Y:S01]  /*0030*/  BSSY B0, `(.L_x_0) ;  /* 0x000000f000007945 */ /* 0x000fe20003800000 */
[--C-:B0-----:R-:W-:Y:S02]  /*0040*/  SHF.R.U32.HI R2, RZ, 0x5, R0.reuse ;  /* 0x00000005ff027819 */ /* 0x101fe40000011600 */
[----:B------:R-:W-:-:S03]  /*0050*/  SHF.R.U32.HI R3, RZ, 0x7, R0 ;  /* 0x00000007ff037819 */ /* 0x000fc60000011600 */
[----:B------:R-:W0:Y:S04]  /*0060*/  SHFL.IDX PT, R6, R2, RZ, 0x1f ;  /* 0x00001fff02067589 */ /* 0x000e2800000e0000 */
[----:B------:R1:W2:Y:S01]  /*0070*/  SHFL.IDX PT, R4, R3, RZ, 0x1f ;  /* 0x00001fff03047589 */ /* 0x0002a200000e0000 */
[----:B0-----:R-:W-:-:S13]  /*0080*/  ISETP.NE.OR P0, PT, R6, RZ, !P0 ;  /* 0x000000ff0600720c */ /* 0x001fda0004705670 */
[----:B-12---:R-:W-:Y:S05]  /*0090*/  @P0 BRA `(.L_x_1) ;  /* 0x0000000000200947 */ /* 0x006fea0003800000 */
[----:B------:R-:W-:Y:S02]  /*00a0*/  ULDC.64 UR4, c[0x0][0x198] ;  /* 0x0000660000047ab9 */ /* 0x000fe40000000a00 */
[----:B------:R-:W-:Y:S02]  /*00b0*/  UIADD3 UR6, UP0, UR4, 0xf0, URZ ;  /* 0x000000f004067890 */ /* 0x000fe4000ff1e03f */
[----:B------:R-:W-:Y:S02]  /*00c0*/  UIADD3 UR4, UP1, UR4, 0x1f0, URZ ;  /* 0x000001f004047890 */ /* 0x000fe4000ff3e03f */
[----:B------:R-:W-:Y:S02]  /*00d0*/  UIADD3.X UR7, URZ, UR5, URZ, UP0, !UPT ;  /* 0x000000053f077290 */ /* 0x000fe400087fe43f */
[----:B------:R-:W-:-:S07]  /*00e0*/  UIADD3.X UR5, URZ, UR5, URZ, UP1, !UPT ;  /* 0x000000053f057290 */ /* 0x000fce0008ffe43f */
[----:B------:R0:W-:Y:S02]  /*00f0*/  UTMACCTL.PF [UR6] ;  /* 0x00000000060079b9 */ /* 0x0001e40008040000 */
[----:B------:R0:W-:Y:S02]  /*0100*/  UTMACCTL.PF [UR4] ;  /* 0x00000000040079b9 */ /* 0x0001e40008040000 */
[----:B0-----:R-:W-:Y:S01]  /*0110*/  NOP ;  /* 0x0000000000007918 */ /* 0x001fe20000000000 */
.L_x_1:
[----:B------:R-:W-:Y:S05]  /*0120*/  BSYNC B0 ;  /* 0x0000000000007941 */ /* 0x000fea0003800000 */
.L_x_0:
[----:B------:R-:W0:Y:S02]  /*0130*/  SHFL.IDX PT, R3, R2, RZ, 0x1f ;  /* 0x00001fff02037589 */ /* 0x000e2400000e0000 */
[----:B0-----:R-:W-:-:S13]  /*0140*/  ISETP.NE.AND P0, PT, R3, RZ, PT ;  /* 0x000000ff0300720c */ /* 0x001fda0003f05270 */
[----:B------:R-:W-:Y:S05]  /*0150*/  @P0 BRA `(.L_x_2) ;  /* 0x0000000000580947 */ /* 0x000fea0003800000 */
[----:B------:R-:W0:Y:S01]  /*0160*/  S2UR UR8, SR_CgaCtaId ;  /* 0x00000000000879c3 */ /* 0x000e220000008800 */
[----:B------:R-:W-:Y:S01]  /*0170*/  UMOV UR4, 0x400 ;  /* 0x0000040000047882 */ /* 0x000fe20000000000 */
[----:B------:R-:W-:Y:S01]  /*0180*/  UMOV UR5, 0x1 ;  /* 0x0000000100057882 */ /* 0x000fe20000000000 */
[----:B------:R-:W-:Y:S01]  /*0190*/  UMOV UR6, 0x4 ;  /* 0x0000000400067882 */ /* 0x000fe20000000000 */
[----:B------:R-:W-:Y:S01]  /*01a0*/  ELECT P0, URZ, PT ;  /* 0x00000000003f782f */ /* 0x000fe20003800000 */
[----:B------:R-:W-:-:S04]  /*01b0*/  UIADD3 UR6, -UR6, 0x100000, URZ ;  /* 0x0010000006067890 */ /* 0x000fc8000fffe13f */
[----:B------:R-:W-:Y:S02]  /*01c0*/  USHF.L.U32 UR7, UR6, 0xb, URZ ;  /* 0x0000000b06077899 */ /* 0x000fe4000800063f */
[----:B------:R-:W-:Y:S02]  /*01d0*/  USHF.L.U32 UR6, UR6, 0x1, URZ ;  /* 0x0000000106067899 */ /* 0x000fe4000800063f */
[----:B0-----:R-:W-:Y:S02]  /*01e0*/  ULEA UR8, UR8, UR4, 0x18 ;  /* 0x0000000408087291 */ /* 0x001fe4000f8ec03f */
[----:B------:R-:W-:-:S04]  /*01f0*/  UIADD3 UR4, -UR5, 0x100000, URZ ;  /* 0x0010000005047890 */ /* 0x000fc8000fffe13f */
[----:B------:R-:W-:Y:S02]  /*0200*/  USHF.L.U32 UR5, UR4, 0xb, URZ ;  /* 0x0000000b04057899 */ /* 0x000fe4000800063f */
[----:B------:R-:W-:Y:S01]  /*0210*/  USHF.L.U32 UR4, UR4, 0x1, URZ ;  /* 0x0000000104047899 */ /* 0x000fe2000800063f */
[----:B------:R-:W0:Y:S11]  /*0220*/  FENCE.VIEW.ASYNC.S ;  /* 0x00000000000073c6 */ /* 0x000e360000000000 */
[----:B0-----:R0:W1:Y:S01]  /*0230*/  SYNCS.EXCH.64 URZ, [UR8], UR4 ;  /* 0x00000004083f75b2 */ /* 0x0010620008000100 */
[----:B------:R0:W2:Y:S01]  /*0240*/  SYNCS.EXCH.64 URZ, [UR8+0x20], UR6 ;  /* 0x00002006083f75b2 */ /* 0x0000a20008000100 */
[----:B------:R0:W3:Y:S01]  /*0250*/  SYNCS.EXCH.64 URZ, [UR8+0x8], UR4 ;  /* 0x00000804083f75b2 */ /* 0x0000e20008000100 */
[----:B------:R0:W4:Y:S01]  /*0260*/  SYNCS.EXCH.64 URZ, [UR8+0x28], UR6 ;  /* 0x00002806083f75b2 */ /* 0x0001220008000100 */
[----:B------:R0:W0:Y:S01]  /*0270*/  SYNCS.EXCH.64 URZ, [UR8+0x10], UR4 ;  /* 0x00001004083f75b2 */ /* 0x0000220008000100 */
[----:B------:R0:W0:Y:S01]  /*0280*/  SYNCS.EXCH.64 URZ, [UR8+0x30], UR6 ;  /* 0x00003006083f75b2 */ /* 0x0000220008000100 */
[----:B------:R0:W0:Y:S01]  /*0290*/  SYNCS.EXCH.64 URZ, [UR8+0x18], UR4 ;  /* 0x00001804083f75b2 */ /* 0x0000220008000100 */
[----:B------:R0:W0:Y:S01]  /*02a0*/  SYNCS.EXCH.64 URZ, [UR8+0x38], UR6 ;  /* 0x00003806083f75b2 */ /* 0x0000220008000100 */
[----:B------:R-:W-:Y:S01]  /*02b0*/  NOP ;  /* 0x0000000000007918 */ /* 0x000fe20000000000 */
.L_x_2:
[----:B------:R-:W5:Y:S01]  /*02c0*/  SHFL.IDX PT, R2, R2, RZ, 0x1f ;  /* 0x00001fff02027589 */ /* 0x000f6200000e0000 */
[----:B------:R-:W-:Y:S01]  /*02d0*/  SHF.R.S32.HI R5, RZ, 0x1f, R0 ;  /* 0x0000001fff057819 */ /* 0x000fe20000011400 */
[----:B0-----:R-:W0:Y:S01]  /*02e0*/  S2UR UR8, SR_CTAID.X ;  /* 0x00000000000879c3 */ /* 0x001e220000002500 */
[----:B------:R-:W-:Y:S01]  /*02f0*/  ELECT P0, URZ, PT ;  /* 0x00000000003f782f */ /* 0x000fe20003800000 */
[----:B------:R-:W1:Y:S01]  /*0300*/  S2R R8, SR_CTAID.Y ;  /* 0x0000000000087919 */ /* 0x000e620000002600 */
[----:B------:R-:W-:Y:S01]  /*0310*/  LEA.HI R5, R5, R0, RZ, 0x7 ;  /* 0x0000000005057211 */ /* 0x000fe200078f38ff */
[----:B------:R-:W-:Y:S01]  /*0320*/  ULDC UR4, c[0x0][0x154] ;  /* 0x0000550000047ab9 */ /* 0x000fe20000000800 */
[----:B------:R-:W-:Y:S01]  /*0330*/  NOP ;  /* 0x0000000000007918 */ /* 0x000fe20000000000 */
[----:B------:R-:W-:Y:S01]  /*0340*/  NOP ;  /* 0x0000000000007918 */ /* 0x000fe20000000000 */
[----:B------:R-:W-:Y:S01]  /*0350*/  LOP3.LUT R5, R5, 0xffffff80, RZ, 0xc0, !PT ;  /* 0xffffff8005057812 */ /* 0x000fe200078ec0ff */
[----:B------:R-:W2:Y:S04]  /*0360*/  LDC R14, c[0x0][0x140] ;  /* 0x00005000ff0e7b82 */ /* 0x000ea80000000800 */
[----:B------:R-:W-:-:S04]  /*0370*/  IMAD.IADD R5, R0, 0x1, -R5 ;  /* 0x0000000100057824 */ /* 0x000fc800078e0a05 */
[----:B------:R-:W3:Y:S01]  /*0380*/  LDC R19, c[0x0][0x148] ;  /* 0x00005200ff137b82 */ /* 0x000ee20000000800 */
[----:B------:R-:W-:Y:S02]  /*0390*/  SHF.R.S32.HI R10, RZ, 0x1f, R5 ;  /* 0x0000001fff0a7819 */ /* 0x000fe40000011405 */
[----:B------:R-:W-:Y:S02]  /*03a0*/  LOP3.LUT P2, RZ, R5, 0x7, RZ, 0xc0, !PT ;  /* 0x0000000705ff7812 */ /* 0x000fe4000784c0ff */
[----:B------:R-:W-:Y:S02]  /*03b0*/  LEA.HI R10, R10, R5, RZ, 0x3 ;  /* 0x000000050a0a7211 */ /* 0x000fe400078f18ff */
[----:B-----5:R-:W-:Y:S01]  /*03c0*/  ISETP.NE.OR P0, PT, R2, RZ, !P0 ;  /* 0x000000ff0200720c */ /* 0x020fe20004705670 */
[----:B------:R-:W5:Y:S01]  /*03d0*/  LDC R12, c[0x0][0x144] ;  /* 0x00005100ff0c7b82 */ /* 0x000f620000000800 */
[--C-:B------:R-:W-:Y:S02]  /*03e0*/  SHF.R.S32.HI R2, RZ, 0x3, R10.reuse ;  /* 0x00000003ff027819 */ /* 0x100fe4000001140a */
[----:B------:R-:W-:-:S02]  /*03f0*/  SHF.R.S32.HI R7, RZ, 0x1f, R10 ;  /* 0x0000001fff077819 */ /* 0x000fc4000001140a */
[----:B------:R-:W-:Y:S02]  /*0400*/  SHF.R.S32.HI R10, RZ, 0x1f, R3 ;  /* 0x0000001fff0a7819 */ /* 0x000fe40000011403 */
[----:B------:R-:W-:Y:S02]  /*0410*/  LEA.HI R7, R7, R2, RZ, 0x2 ;  /* 0x0000000207077211 */ /* 0x000fe400078f10ff */
[----:B------:R-:W-:Y:S02]  /*0420*/  LEA.HI R10, R10, R3, RZ, 0x2 ;  /* 0x000000030a0a7211 */ /* 0x000fe400078f10ff */
[----:B------:R-:W-:Y:S01]  /*0430*/  LOP3.LUT R7, R7, 0xfffffffc, RZ, 0xc0, !PT ;  /* 0xfffffffc07077812 */ /* 0x000fe200078ec0ff */
[----:B------:R-:W-:Y:S01]  /*0440*/  VOTEU.ALL UP0, P0 ;  /* 0x00000000003f7886 */ /* 0x000fe20000000000 */
[----:B-1----:R-:W-:Y:S01]  /*0450*/  I2FP.F32.U32 R11, R8 ;  /* 0x00000008000b7245 */ /* 0x002fe20000201000 */
[----:B------:R-:W-:Y:S01]  /*0460*/  VOTEU.ALL UP1, P0 ;  /* 0x00000000003f7886 */ /* 0x000fe20000020000 */
[----:B------:R-:W-:Y:S01]  /*0470*/  LOP3.LUT R10, R10, 0x3ffffffc, RZ, 0xc0, !PT ;  /* 0x3ffffffc0a0a7812 */ /* 0x000fe200078ec0ff */
[----:B------:R-:W-:Y:S01]  /*0480*/  IMAD.IADD R7, R2, 0x1, -R7 ;  /* 0x0000000102077824 */ /* 0x000fe200078e0a07 */
[----:B------:R-:W1:Y:S01]  /*0490*/  @!UP0 S2UR UR7, SR_CgaCtaId ;  /* 0x00000000000789c3 */ /* 0x000e620000008800 */
[----:B0-----:R-:W-:Y:S01]  /*04a0*/  I2FP.F32.U32 R2, UR8 ;  /* 0x0000000800027c45 */ /* 0x001fe20008201000 */
[----:B------:R-:W-:Y:S01]  /*04b0*/  FMUL R13, R11, UR4 ;  /* 0x000000040b0d7c20 */ /* 0x000fe20008400000 */
[----:B------:R-:W-:Y:S01]  /*04c0*/  ULDC UR4, c[0x0][0x150] ;  /* 0x0000540000047ab9 */ /* 0x000fe20000000800 */
[----:B------:R-:W-:Y:S01]  /*04d0*/  IMAD.IADD R10, R3, 0x1, -R10 ;  /* 0x00000001030a7824 */ /* 0x000fe200078e0a0a */
[----:B------:R-:W-:Y:S01]  /*04e0*/  SHF.R.S32.HI R3, RZ, 0x1f, R6 ;  /* 0x0000001fff037819 */ /* 0x000fe20000011406 */
[----:B------:R-:W-:Y:S01]  /*04f0*/  FMUL R11, R2, UR4 ;  /* 0x00000004020b7c20 */ /* 0x000fe20008400000 */
[----:B------:R-:W-:Y:S01]  /*0500*/  UMOV UR4, 0x20 ;  /* 0x0000002000047882 */ /* 0x000fe20000000000 */
[----:B------:R-:W0:Y:S01]  /*0510*/  F2I.U32.TRUNC.NTZ R13, R13 ;  /* 0x0000000d000d7305 */ /* 0x000e22000020f000 */
[----:B------:R-:W-:Y:S01]  /*0520*/  LEA.HI R3, R3, R6, RZ, 0x2 ;  /* 0x0000000603037211 */ /* 0x000fe200078f10ff */
[----:B------:R-:W-:Y:S01]  /*0530*/  IMAD R7, R10, 0x4, R7 ;  /* 0x000000040a077824 */ /* 0x000fe200078e0207 */
[----:B------:R-:W-:Y:S01]  /*0540*/  @!UP0 UMOV UR6, 0x400 ;  /* 0x0000040000068882 */ /* 0x000fe20000000000 */
[----:B------:R-:W-:-:S04]  /*0550*/  @!UP0 UIADD3 UR4, -UR4, 0x100000, URZ ;  /* 0x0010000004048890 */ /* 0x000fc8000fffe13f */
[----:B------:R-:W-:Y:S02]  /*0560*/  @!UP0 USHF.L.U32 UR5, UR4, 0xb, URZ ;  /* 0x0000000b04058899 */ /* 0x000fe4000800063f */
[----:B------:R-:W-:Y:S01]  /*0570*/  @!UP0 USHF.L.U32 UR4, UR4, 0x1, URZ ;  /* 0x0000000104048899 */ /* 0x000fe2000800063f */
[----:B------:R-:W-:Y:S01]  /*0580*/  LOP3.LUT R3, R3, 0xfffffffc, RZ, 0xc0, !PT ;  /* 0xfffffffc03037812 */ /* 0x000fe200078ec0ff */
[C---:B------:R-:W-:Y:S01]  /*0590*/  IMAD.SHL.U32 R2, R7.reuse, 0x4, RZ ;  /* 0x0000000407027824 */ /* 0x040fe200078e00ff */
[----:B--2---:R-:W-:Y:S01]  /*05a0*/  ISETP.EQ.U32.AND P4, PT, R14, 0x1, PT ;  /* 0x000000010e00780c */ /* 0x004fe20003f82070 */
[----:B------:R-:W2:Y:S01]  /*05b0*/  F2I.U32.TRUNC.NTZ R11, R11 ;  /* 0x0000000b000b7305 */ /* 0x000ea2000020f000 */
[----:B------:R-:W-:Y:S02]  /*05c0*/  VIADD R10, R4, 0xffffffff ;  /* 0xffffffff040a7836 */ /* 0x000fe40000000000 */
[----:B------:R-:W-:Y:S01]  /*05d0*/  IMAD.IADD R6, R6, 0x1, -R3 ;  /* 0x0000000106067824 */ /* 0x000fe200078e0a03 */
[----:B------:R-:W-:-:S02]  /*05e0*/  LOP3.LUT R5, R7, 0xc, R2, 0x78, !PT ;  /* 0x0000000c07057812 */ /* 0x000fc400078e7802 */
[----:B------:R-:W-:Y:S01]  /*05f0*/  ISETP.GE.U32.AND P5, PT, R10, 0x2, PT ;  /* 0x000000020a00780c */ /* 0x000fe20003fa6070 */
[----:B0-----:R-:W-:Y:S01]  /*0600*/  IMAD.MOV R20, RZ, RZ, -R13 ;  /* 0x000000ffff147224 */ /* 0x001fe200078e0a0d */
[----:B-1----:R-:W-:Y:S01]  /*0610*/  @!UP0 ULEA UR6, UR7, UR6, 0x18 ;  /* 0x0000000607068291 */ /* 0x002fe2000f8ec03f */
[C---:B------:R-:W-:Y:S01]  /*0620*/  ISETP.NE.AND P1, PT, R6.reuse, 0x3, PT ;  /* 0x000000030600780c */ /* 0x040fe20003f25270 */
[----:B------:R-:W-:Y:S01]  /*0630*/  VOTEU.ALL UP0, P0 ;  /* 0x00000000003f7886 */ /* 0x000fe20000000000 */
[----:B---3--:R-:W-:Y:S01]  /*0640*/  IMAD R2, R19, R20, R8 ;  /* 0x0000001413027224 */ /* 0x008fe200078e0208 */
[----:B------:R-:W-:Y:S02]  /*0650*/  ISETP.LT.U32.AND P0, PT, R5, 0x2, !P2 ;  /* 0x000000020500780c */ /* 0x000fe40005701070 */
[----:B------:R-:W-:Y:S01]  /*0660*/  ISETP.EQ.OR P1, PT, R6, RZ, !P1 ;  /* 0x000000ff0600720c */ /* 0x000fe20004f22670 */
[----:B--2---:R-:W-:Y:S01]  /*0670*/  IMAD.MOV R11, RZ, RZ, -R11 ;  /* 0x000000ffff0b7224 */ /* 0x004fe200078e0a0b */
[----:B------:R-:W-:-:S02]  /*0680*/  ISETP.NE.AND P3, PT, R2, R5, PT ;  /* 0x000000050200720c */ /* 0x000fc40003f65270 */
[----:B------:R-:W-:Y:S01]  /*0690*/  ISETP.EQ.AND P1, PT, R4, RZ, P1 ;  /* 0x000000ff0400720c */ /* 0x000fe20000f22270 */
[----:B-----5:R-:W-:Y:S01]  /*06a0*/  IMAD R11, R12, R11, UR8 ;  /* 0x000000080c0b7e24 */ /* 0x020fe2000f8e020b */
[----:B------:R-:W-:Y:S01]  /*06b0*/  ISETP.NE.AND P2, PT, R4, RZ, PT ;  /* 0x000000ff0400720c */ /* 0x000fe20003f45270 */
[----:B------:R-:W0:Y:S02]  /*06c0*/  FENCE.VIEW.ASYNC.S ;  /* 0x00000000000073c6 */ /* 0x000e240000000000 */
[----:B0-----:R0:W1:Y:S01]  /*06d0*/  @!UP0 SYNCS.EXCH.64 URZ, [UR6+0x50], UR4 ;  /* 0x00005004063f85b2 */ /* 0x0010620008000100 */
[----:B------:R-:W-:Y:S02]  /*06e0*/  SEL R4, RZ, 0x1, !P1 ;  /* 0x00000001ff047807 */ /* 0x000fe40004800000 */
[----:B------:R-:W-:Y:S02]  /*06f0*/  ISETP.EQ.OR P3, PT, R11, RZ, !P3 ;  /* 0x000000ff0b00720c */ /* 0x000fe40005f62670 */
[----:B------:R-:W-:-:S02]  /*0700*/  SEL R4, R4, 0x2, P5 ;  /* 0x0000000204047807 */ /* 0x000fc40002800000 */
[----:B------:R-:W-:Y:S01]  /*0710*/  PLOP3.LUT P0, PT, P0, P3, PT, 0x80, 0x0 ;  /* 0x000000000000781c */ /* 0x000fe20000707070 */
[----:B------:R0:W2:Y:S01]  /*0720*/  @!UP1 SYNCS.EXCH.64 URZ, [UR6+0x58], UR4 ;  /* 0x00005804063f95b2 */ /* 0x0000a20008000100 */
[----:B------:R-:W-:Y:S01]  /*0730*/  NOP ;  /* 0x0000000000007918 */ /* 0x000fe20000000000 */
[----:B------:R-:W-:Y:S10]  /*0740*/  @!P4 BRA `(.L_x_3) ;  /* 0x000000000008c947 */ /* 0x000ff40003800000 */
[----:B-12-4-:R-:W-:Y:S01]  /*0750*/  UCGABAR_ARV ;  /* 0x00000000000079c7 */ /* 0x016fe20008000000 */
[----:B------:R-:W-:Y:S05]  /*0760*/  BRA `(.L_x_4) ;  /* 0x0000000000047947 */ /* 0x000fea0003800000 */
.L_x_3:
[----:B-12-4-:R-:W-:Y:S01]  /*0770*/  NOP ;  /* 0x0000000000007918 */ /* 0x016fe20000000000 */
.L_x_4:
[----:B------:R-:W1:Y:S01]  /*0780*/  LDC R2, c[0x0][0x65c] ;  /* 0x00019700ff027b82 */ /* 0x000e620000000800 */
[----:B------:R-:W-:Y:S01]  /*0790*/  IMAD.MOV.U32 R3, RZ, RZ, RZ ;  /* 0x000000ffff037224 */ /* 0x000fe200078e00ff */
[----:B-1----:R-:W-:Y:S01]  /*07a0*/  ISETP.NE.AND P3, PT, R2, 0x1, PT ;  /* 0x000000010200780c */ /* 0x002fe20003f65270 */
[----:B------:R-:W-:-:S12]  /*07b0*/  IMAD.U32 R2, RZ, RZ, UR8 ;  /* 0x00000008ff027e24 */ /* 0x000fd8000f8e00ff */
[----:B------:R-:W1:Y:S01]  /*07c0*/  @P3 LDC R15, c[0x0][0x10] ;  /* 0x00000400ff0f3b82 */ /* 0x000e620000000800 */
[----:B------:R-:W-:Y:S02]  /*07d0*/  @P3 IMAD.MOV.U32 R9, RZ, RZ, RZ ;  /* 0x000000ffff093224 */ /* 0x000fe400078e00ff */
[----:B------:R-:W-:-:S05]  /*07e0*/  @P3 IMAD.MOV.U32 R7, RZ, RZ, RZ ;  /* 0x000000ffff073224 */ /* 0x000fca00078e00ff */
[----:B------:R-:W2:Y:S01]  /*07f0*/  @!P3 LDC R13, c[0x0][0xc] ;  /* 0x00000300ff0dbb82 */ /* 0x000ea20000000800 */
[----:B-1----:R-:W-:-:S04]  /*0800*/  @P3 IMAD.WIDE.U32 R14, R15, UR8, R8 ;  /* 0x000000080f0e3c25 */ /* 0x002fc8000f8e0008 */
[----:B--2---:R-:W-:-:S04]  /*0810*/  @!P3 IMAD.WIDE.U32 R12, R8, R13, R2 ;  /* 0x0000000d080cb225 */ /* 0x004fc800078e0002 */
[----:B------:R-:W-:Y:S02]  /*0820*/  @P3 IMAD.MOV.U32 R2, RZ, RZ, R14 ;  /* 0x000000ffff023224 */ /* 0x000fe400078e000e */
[----:B------:R-:W-:Y:S02]  /*0830*/  @P3 IMAD.IADD R3, R15, 0x1, R7 ;  /* 0x000000010f033824 */ /* 0x000fe400078e0207 */
[----:B------:R-:W-:Y:S02]  /*0840*/  @!P3 IMAD.MOV.U32 R2, RZ, RZ, R12 ;  /* 0x000000ffff02b224 */ /* 0x000fe400078e000c */
[----:B------:R-:W-:Y:S01]  /*0850*/  @!P3 IMAD.MOV.U32 R3, RZ, RZ, R13 ;  /* 0x000000ffff03b224 */ /* 0x000fe200078e000d */
[----:B------:R-:W-:Y:S06]  /*0860*/  @!P4 BRA `(.L_x_5) ;  /* 0x00000000000cc947 */ /* 0x000fec0003800000 */
[----:B------:R-:W-:Y:S01]  /*0870*/  UCGABAR_WAIT ;  /* 0x0000000000007dc7 */ /* 0x000fe20008000000 */
[----:B------:R-:W-:Y:S01]  /*0880*/  CCTL.IVALL ;  /* 0x00000000ff00798f */ /* 0x000fe20002000000 */
[----:B------:R-:W-:Y:S05]  /*0890*/  BRA `(.L_x_6) ;  /* 0x0000000000047947 */ /* 0x000fea0003800000 */
.L_x_5:
[----:B------:R-:W-:Y:S06]  /*08a0*/  BAR.SYNC.DEFER_BLOCKING 0x0 ;  /* 0x0000000000007b1d */ /* 0x000fec0000010000 */
.L_x_6:
[----:B------:R-:W-:Y:S05]  /*08b0*/  @!P2 BRA `(.L_x_7) ;  /* 0x000000740000a947 */ /* 0x000fea0003800000 */
[----:B------:R-:W-:-:S13]  /*08c0*/  ISETP.GT.U32.AND P1, PT, R10, 0x1, PT ;  /* 0x000000010a00780c */ /* 0x000fda0003f24070 */
[----:B0-----:R-:W-:Y:S05]  /*08d0*/  @P1 EXIT ;  /* 0x000000000000194d */ /* 0x001fea0003800000 */
[----:B------:R-:W-:Y:S01]  /*08e0*/  ULDC.64 UR4, c[0x0][0x650] ;  /* 0x0001940000047ab9 */ /* 0x000fe20000000a00 */
[----:B------:R-:W-:Y:S01]  /*08f0*/  PRMT R14, RZ, 0x7610, R14 ;  /* 0x00007610ff0e7816 */ /* 0x000fe2000000000e */
[----:B------:R-:W-:Y:S01]  /*0900*/  IMAD.MOV.U32 R10, RZ, RZ, -0x1 ;  /* 0xffffffffff0a7424 */ /* 0x000fe200078e00ff */
[----:B------:R-:W-:Y:S01]  /*0910*/  ISETP.GE.U32.AND P1, PT, R2, UR4, PT ;  /* 0x0000000402007c0c */ /* 0x000fe2000bf26070 */
[----:B------:R-:W-:Y:S02]  /*0920*/  IMAD.MOV.U32 R7, RZ, RZ, -0x1 ;  /* 0xffffffffff077424 */ /* 0x000fe400078e00ff */
[----:B------:R-:W-:Y:S01]  /*0930*/  IMAD.MOV.U32 R6, RZ, RZ, -0x1 ;  /* 0xffffffffff067424 */ /* 0x000fe200078e00ff */
[----:B------:R-:W-:-:S13]  /*0940*/  ISETP.GE.U32.AND.EX P1, PT, R3, UR5, PT, P1 ;  /* 0x0000000503007c0c */ /* 0x000fda000bf26110 */
[----:B------:R-:W-:Y:S05]  /*0950*/  @P1 BRA `(.L_x_8) ;  /* 0x0000000400281947 */ /* 0x000fea0003800000 */
[----:B------:R-:W0:Y:S01]  /*0960*/  LDC.64 R22, c[0x0][0x628] ;  /* 0x00018a00ff167b82 */ /* 0x000e220000000a00 */
[----:B------:R-:W-:Y:S02]  /*0970*/  IMAD.MOV.U32 R6, RZ, RZ, R2 ;  /* 0x000000ffff067224 */ /* 0x000fe400078e0002 */
[----:B------:R-:W-:-:S05]  /*0980*/  IMAD.MOV.U32 R7, RZ, RZ, R3 ;  /* 0x000000ffff077224 */ /* 0x000fca00078e0003 */
[----:B------:R-:W1:Y:S08]  /*0990*/  LDC R10, c[0x0][0x630] ;  /* 0x00018c00ff0a7b82 */ /* 0x000e700000000800 */
[----:B------:R-:W2:Y:S01]  /*09a0*/  LDC.64 R24, c[0x0][0x620] ;  /* 0x00018800ff187b82 */ /* 0x000ea20000000a00 */
[----:B0-----:R-:W-:-:S04]  /*09b0*/  ISETP.NE.U32.AND P1, PT, R22, RZ, PT ;  /* 0x000000ff1600720c */ /* 0x001fc80003f25070 */
[----:B------:R-:W-:-:S13]  /*09c0*/  ISETP.NE.AND.EX P1, PT, R23, RZ, PT, P1 ;  /* 0x000000ff1700720c */ /* 0x000fda0003f25310 */
[----:B-12---:R-:W-:Y:S05]  /*09d0*/  @!P1 BRA `(.L_x_9) ;  /* 0x0000000000289947 */ /* 0x006fea0003800000 */
[----:B------:R-:W0:Y:S02]  /*09e0*/  LDC R15, c[0x0][0x634] ;  /* 0x00018d00ff0f7b82 */ /* 0x000e240000000800 */
[----:B0-----:R-:W-:-:S05]  /*09f0*/  IADD3 R15, P1, R2, R15, RZ ;  /* 0x0000000f020f7210 */ /* 0x001fca0007f3e0ff */
[----:B------:R-:W-:-:S04]  /*0a00*/  IMAD.X R17, RZ, RZ, R3, P1 ;  /* 0x000000ffff117224 */ /* 0x000fc800008e0603 */
[----:B------:R-:W-:-:S04]  /*0a10*/  IMAD.WIDE.U32 R6, R17, R22, RZ ;  /* 0x0000001611067225 */ /* 0x000fc800078e00ff */
[----:B------:R-:W-:-:S04]  /*0a20*/  IMAD.WIDE.U32 R12, P1, R15, R23, R6 ;  /* 0x000000170f0c7225 */ /* 0x000fc80007820006 */
[----:B------:R-:W-:-:S04]  /*0a30*/  IMAD.WIDE.U32 R6, R15, R22, RZ ;  /* 0x000000160f067225 */ /* 0x000fc800078e00ff */
[----:B------:R-:W-:Y:S01]  /*0a40*/  IMAD.X R15, RZ, RZ, RZ, P1 ;  /* 0x000000ffff0f7224 */ /* 0x000fe200008e06ff */
[----:B------:R-:W-:Y:S01]  /*0a50*/  IADD3 RZ, P1, R7, R12, RZ ;  /* 0x0000000c07ff7210 */ /* 0x000fe20007f3e0ff */
[----:B------:R-:W-:-:S04]  /*0a60*/  IMAD.MOV.U32 R14, RZ, RZ, R13 ;  /* 0x000000ffff0e7224 */ /* 0x000fc800078e000d */
[----:B------:R-:W-:-:S08]  /*0a70*/  IMAD.WIDE.U32.X R6, R17, R23, R14, P1 ;  /* 0x0000001711067225 */ /* 0x000fd000008e040e */
.L_x_9:
[----:B------:R-:W0:Y:S01]  /*0a80*/  LDC.64 R22, c[0x0][0x640] ;  /* 0x00019000ff167b82 */ /* 0x000e220000000a00 */
[--C-:B------:R-:W-:Y:S01]  /*0a90*/  SHF.R.U64 R26, R6, R10, R7.reuse ;  /* 0x0000000a061a7219 */ /* 0x100fe20000001207 */
[----:B------:R-:W-:Y:S01]  /*0aa0*/  IMAD R20, R19, R20, R8 ;  /* 0x0000001413147224 */ /* 0x000fe200078e0208 */
[----:B------:R-:W-:Y:S01]  /*0ab0*/  SHF.R.U32.HI R6, RZ, R10, R7 ;  /* 0x0000000aff067219 */ /* 0x000fe20000011607 */
[----:B------:R-:W-:Y:S01]  /*0ac0*/  IMAD.MOV.U32 R19, RZ, RZ, 0x1 ;  /* 0x00000001ff137424 */ /* 0x000fe200078e00ff */
[----:B------:R-:W-:-:S03]  /*0ad0*/  IADD3 R9, P1, RZ, -R26, RZ ;  /* 0x8000001aff097210 */ /* 0x000fc60007f3e0ff */
[----:B------:R-:W1:Y:S02]  /*0ae0*/  LDC R12, c[0x0][0x618] ;  /* 0x00018600ff0c7b82 */ /* 0x000e640000000800 */
[----:B------:R-:W-:-:S04]  /*0af0*/  IMAD.X R7, RZ, RZ, ~R6, P1 ;  /* 0x000000ffff077224 */ /* 0x000fc800008e0e06 */
[-C--:B------:R-:W-:Y:S02]  /*0b00*/  IMAD R10, R7, R24.reuse, RZ ;  /* 0x00000018070a7224 */ /* 0x080fe400078e02ff */
[----:B------:R-:W2:Y:S01]  /*0b10*/  LDC R16, c[0x0][0x608] ;  /* 0x00018200ff107b82 */ /* 0x000ea20000000800 */
[----:B------:R-:W-:-:S04]  /*0b20*/  IMAD.WIDE.U32 R6, R9, R24, R2 ;  /* 0x0000001809067225 */ /* 0x000fc800078e0002 */
[----:B------:R-:W-:-:S03]  /*0b30*/  IMAD R9, R9, R25, R10 ;  /* 0x0000001909097224 */ /* 0x000fc600078e020a */
[----:B------:R-:W3:Y:S01]  /*0b40*/  LDC R18, c[0x0][0x658] ;  /* 0x00019600ff127b82 */ /* 0x000ee20000000800 */
[----:B------:R-:W-:Y:S01]  /*0b50*/  IMAD.IADD R7, R7, 0x1, R9 ;  /* 0x0000000107077824 */ /* 0x000fe200078e0209 */
[----:B0-----:R-:W-:Y:S01]  /*0b60*/  ISETP.NE.U32.AND P1, PT, R22, RZ, PT ;  /* 0x000000ff1600720c */ /* 0x001fe20003f25070 */
[----:B------:R-:W-:-:S03]  /*0b70*/  IMAD.MOV.U32 R9, RZ, RZ, -0x1 ;  /* 0xffffffffff097424 */ /* 0x000fc600078e00ff */
[----:B------:R-:W-:Y:S02]  /*0b80*/  ISETP.NE.AND.EX P1, PT, R23, RZ, PT, P1 ;  /* 0x000000ff1700720c */ /* 0x000fe40003f25310 */
[----:B------:R-:W0:Y:S01]  /*0b90*/  LDC R17, c[0x0][0x600] ;  /* 0x00018000ff117b82 */ /* 0x000e220000000800 */
[-CC-:B-1----:R-:W-:Y:S02]  /*0ba0*/  SHF.R.U64 R14, R6, R12.reuse, R7.reuse ;  /* 0x0000000c060e7219 */ /* 0x182fe40000001207 */
[----:B------:R-:W-:-:S05]  /*0bb0*/  SHF.R.U32.HI R7, RZ, R12, R7 ;  /* 0x0000000cff077219 */ /* 0x000fca0000011607 */
[----:B------:R-:W1:Y:S01]  /*0bc0*/  LDC R21, c[0x0][0x648] ;  /* 0x00019200ff157b82 */ /* 0x000e620000000800 */
[-CC-:B--2---:R-:W-:Y:S02]  /*0bd0*/  SHF.R.U64 R27, R14, R16.reuse, R7.reuse ;  /* 0x000000100e1b7219 */ /* 0x184fe40000001207 */
[----:B------:R-:W-:-:S05]  /*0be0*/  SHF.R.U32.HI R7, RZ, R16, R7 ;  /* 0x00000010ff077219 */ /* 0x000fca0000011607 */
[----:B------:R-:W2:Y:S01]  /*0bf0*/  LDC R25, c[0x0][0x638] ;  /* 0x00018e00ff197b82 */ /* 0x000ea20000000800 */
[-C--:B---3--:R-:W-:Y:S02]  /*0c00*/  SHF.L.U32 R6, R9, R18.reuse, RZ ;  /* 0x0000001209067219 */ /* 0x088fe400000006ff */
[--C-:B------:R-:W-:Y:S02]  /*0c10*/  SHF.R.U64 R16, R27, R18, R7.reuse ;  /* 0x000000121b107219 */ /* 0x100fe40000001207 */
[----:B------:R-:W-:Y:S02]  /*0c20*/  LOP3.LUT R10, RZ, R6, RZ, 0x33, !PT ;  /* 0x00000006ff0a7212 */ /* 0x000fe400078e33ff */
[----:B------:R-:W-:Y:S01]  /*0c30*/  SHF.R.U32.HI R7, RZ, R18, R7 ;  /* 0x00000012ff077219 */ /* 0x000fe20000011607 */
[----:B------:R-:W3:Y:S01]  /*0c40*/  LDC R24, c[0x0][0x610] ;  /* 0x00018400ff187b82 */ /* 0x000ee20000000800 */
[----:B------:R-:W-:Y:S01]  /*0c50*/  IMAD.MOV.U32 R6, RZ, RZ, R16 ;  /* 0x000000ffff067224 */ /* 0x000fe200078e0010 */
[----:B------:R-:W-:Y:S06]  /*0c60*/  @!P1 BRA `(.L_x_10) ;  /* 0x0000000000289947 */ /* 0x000fec0003800000 */
[----:B------:R-:W4:Y:S02]  /*0c70*/  LDC R13, c[0x0][0x64c] ;  /* 0x00019300ff0d7b82 */ /* 0x000f240000000800 */
[----:B----4-:R-:W-:-:S05]  /*0c80*/  IADD3 R13, P1, R16, R13, RZ ;  /* 0x0000000d100d7210 */ /* 0x010fca0007f3e0ff */
        /* <DEDUP_REMOVED lines=8> */
.L_x_10:
[----:B-1----:R-:W-:Y:S01]  /*0d10*/  SHF.R.U64 R8, R6, R21, R7 ;  /* 0x0000001506087219 */ /* 0x002fe20000001207 */
[----:B0-----:R-:W-:Y:S01]  /*0d20*/  VIADD R9, R17, 0xffffffff ;  /* 0xffffffff11097836 */ /* 0x001fe20000000000 */
[----:B------:R-:W-:Y:S02]  /*0d30*/  SHF.L.U32 R6, R19, R18, RZ ;  /* 0x0000001213067219 */ /* 0x000fe400000006ff */
[----:B------:R-:W-:Y:S01]  /*0d40*/  LOP3.LUT R7, R27, R10, RZ, 0xc0, !PT ;  /* 0x0000000a1b077212 */ /* 0x000fe200078ec0ff */
[----:B------:R-:W-:Y:S01]  /*0d50*/  IMAD.MOV R10, RZ, RZ, -R8 ;  /* 0x000000ffff0a7224 */ /* 0x000fe200078e0a08 */
[----:B------:R-:W-:Y:S02]  /*0d60*/  SEL R11, R11, R20, !P3 ;  /* 0x000000140b0b7207 */ /* 0x000fe40005800000 */
[----:B------:R-:W-:Y:S01]  /*0d70*/  LOP3.LUT R9, R14, R9, RZ, 0xc0, !PT ;  /* 0x000000090e097212 */ /* 0x000fe200078ec0ff */
[----:B------:R-:W-:Y:S02]  /*0d80*/  IMAD R8, R6, R8, R7 ;  /* 0x0000000806087224 */ /* 0x000fe400078e0207 */
[----:B--2---:R-:W-:-:S02]  /*0d90*/  IMAD R6, R10, R25, R16 ;  /* 0x000000190a067224 */ /* 0x004fc400078e0210 */
[----:B---3--:R-:W-:Y:S02]  /*0da0*/  IMAD R11, R8, R24, R11 ;  /* 0x00000018080b7224 */ /* 0x008fe400078e020b */
[----:B------:R-:W-:Y:S02]  /*0db0*/  IMAD R6, R6, R17, R9 ;  /* 0x0000001106067224 */ /* 0x000fe400078e0209 */
[----:B------:R-:W-:-:S03]  /*0dc0*/  IMAD.MOV.U32 R14, RZ, RZ, 0x1 ;  /* 0x00000001ff0e7424 */ /* 0x000fc600078e00ff */
[----:B------:R-:W-:Y:S02]  /*0dd0*/  SEL R7, R6, R11, !P3 ;  /* 0x0000000b06077207 */ /* 0x000fe40005800000 */
[----:B------:R-:W-:Y:S01]  /*0de0*/  SEL R10, R11, R6, !P3 ;  /* 0x000000060b0a7207 */ /* 0x000fe20005800000 */
[----:B------:R-:W-:-:S07]  /*0df0*/  IMAD.MOV.U32 R6, RZ, RZ, R26 ;  /* 0x000000ffff067224 */ /* 0x000fce00078e001a */
.L_x_8:
[----:B------:R-:W-:-:S08]  /*0e00*/  NOP ;  /* 0x0000000000007918 */ /* 0x000fd00000000000 */
[----:B------:R-:W0:Y:S02]  /*0e10*/  USETMAXREG.TRY_ALLOC.CTAPOOL UP0, 0xe8 ;  /* 0x000000e8000079c8 */ /* 0x000e240008000600 */
[----:B0-----:R-:W-:-:S13]  /*0e20*/  PLOP3.LUT P1, PT, PT, PT, UP0, 0x80, 0x0 ;  /* 0x000000000000781c */ /* 0x001fda0003f2f008 */
[----:B------:R-:W-:Y:S05]  /*0e30*/  @!P1 BRA `(.L_x_8) ;  /* 0xfffffffc00f09947 */ /* 0x000fea000383ffff */
[----:B------:R-:W-:Y:S01]  /*0e40*/  ULDC.64 UR4, c[0x0][0x598] ;  /* 0x0001660000047ab9 */ /* 0x000fe20000000a00 */
[----:B------:R-:W-:Y:S01]  /*0e50*/  ULDC.64 UR16, c[0x0][0x208] ;  /* 0x0000820000107ab9 */ /* 0x000fe20000000a00 */
[----:B------:R-:W-:-:S04]  /*0e60*/  ISETP.NE.U32.AND P1, PT, RZ, UR4, PT ;  /* 0x00000004ff007c0c */ /* 0x000fc8000bf25070 */
[----:B------:R-:W-:-:S13]  /*0e70*/  ISETP.NE.AND.EX P1, PT, RZ, UR5, PT, P1 ;  /* 0x00000005ff007c0c */ /* 0x000fda000bf25310 */
[----:B------:R-:W-:Y:S05]  /*0e80*/  @!P1 BRA `(.L_x_11) ;  /* 0x00000000001c9947 */ /* 0x000fea0003800000 */
[----:B------:R-:W0:Y:S02]  /*0e90*/  LDC.64 R8, c[0x0][0x598] ;  /* 0x00016600ff087b82 */ /* 0x000e240000000a00 */
[----:B0-----:R-:W2:Y:S02]  /*0ea0*/  LDG.E.64 R8, desc[UR16][R8.64] ;  /* 0x0000001008087981 */ /* 0x001ea4000c1e1b00 */
[----:B--2---:R-:W-:-:S04]  /*0eb0*/  ISETP.NE.U32.AND P1, PT, R8, RZ, PT ;  /* 0x000000ff0800720c */ /* 0x004fc80003f25070 */
[----:B------:R-:W-:-:S13]  /*0ec0*/  ISETP.NE.AND.EX P1, PT, R9, RZ, PT, P1 ;  /* 0x000000ff0900720c */ /* 0x000fda0003f25310 */
[----:B------:R-:W-:Y:S05]  /*0ed0*/  @!P1 BRA `(.L_x_11) ;  /* 0x0000000000089947 */ /* 0x000fea0003800000 */
[----:B------:R0:W5:Y:S01]  /*0ee0*/  LD.E R8, desc[UR16][R8.64] ;  /* 0x0000001008087980 */ /* 0x000162000c101900 */
[----:B------:R-:W-:Y:S05]  /*0ef0*/  BRA `(.L_x_12) ;  /* 0x0000000000207947 */ /* 0x000fea0003800000 */
.L_x_11:
[----:B------:R-:W-:Y:S02]  /*0f00*/  ULDC.64 UR4, c[0x0][0x588] ;  /* 0x0001620000047ab9 */ /* 0x000fe40000000a00 */
[----:B------:R-:W-:-:S04]  /*0f10*/  ISETP.NE.U32.AND P1, PT, RZ, UR4, PT ;  /* 0x00000004ff007c0c */ /* 0x000fc8000bf25070 */
[----:B------:R-:W-:-:S13]  /*0f20*/  ISETP.NE.AND.EX P1, PT, RZ, UR5, PT, P1 ;  /* 0x00000005ff007c0c */ /* 0x000fda000bf25310 */
[----:B------:R-:W-:Y:S05]  /*0f30*/  @!P1 BRA `(.L_x_13) ;  /* 0x00000000000c9947 */ /* 0x000fea0003800000 */
[----:B------:R-:W0:Y:S02]  /*0f40*/  LDC.64 R8, c[0x0][0x588] ;  /* 0x00016200ff087b82 */ /* 0x000e240000000a00 */
[----:B0-----:R1:W5:Y:S01]  /*0f50*/  LDG.E R8, desc[UR16][R8.64] ;  /* 0x0000001008087981 */ /* 0x001362000c1e1900 */
[----:B------:R-:W-:Y:S05]  /*0f60*/  BRA `(.L_x_12) ;  /* 0x0000000000047947 */ /* 0x000fea0003800000 */
.L_x_13:
[----:B------:R-:W2:Y:S02]  /*0f70*/  LDC R8, c[0x0][0x580] ;  /* 0x00016000ff087b82 */ /* 0x000ea40000000800 */
.L_x_12:
[----:B------:R-:W-:Y:S02]  /*0f80*/  ULDC.64 UR4, c[0x0][0x5a0] ;  /* 0x0001680000047ab9 */ /* 0x000fe40000000a00 */
[----:B------:R-:W-:-:S04]  /*0f90*/  ISETP.NE.U32.AND P1, PT, RZ, UR4, PT ;  /* 0x00000004ff007c0c */ /* 0x000fc8000bf25070 */
[----:B------:R-:W-:-:S13]  /*0fa0*/  ISETP.NE.AND.EX P1, PT, RZ, UR5, PT, P1 ;  /* 0x00000005ff007c0c */ /* 0x000fda000bf25310 */
[----:B------:R-:W-:Y:S05]  /*0fb0*/  @!P1 BRA `(.L_x_14) ;  /* 0x00000000001c9947 */ /* 0x000fea0003800000 */
[----:B------:R-:W3:Y:S02]  /*0fc0*/  LDC.64 R12, c[0x0][0x5a0] ;  /* 0x00016800ff0c7b82 */ /* 0x000ee40000000a00 */
[----:B---3--:R-:W3:Y:S02]  /*0fd0*/  LDG.E.64 R12, desc[UR16][R12.64] ;  /* 0x000000100c0c7981 */ /* 0x008ee4000c1e1b00 */
[----:B---3--:R-:W-:-:S04]  /*0fe0*/  ISETP.NE.U32.AND P1, PT, R12, RZ, PT ;  /* 0x000000ff0c00720c */ /* 0x008fc80003f25070 */
[----:B------:R-:W-:-:S13]  /*0ff0*/  ISETP.NE.AND.EX P1, PT, R13, RZ, PT, P1 ;  /* 0x000000ff0d00720c */ /* 0x000fda0003f25310 */
[----:B------:R-:W-:Y:S05]  /*1000*/  @!P1 BRA `(.L_x_14) ;  /* 0x0000000000089947 */ /* 0x000fea0003800000 */
[----:B01----:R0:W5:Y:S01]  /*1010*/  LD.E R9, desc[UR16][R12.64] ;  /* 0x000000100c097980 */ /* 0x003162000c101900 */
[----:B------:R-:W-:Y:S05]  /*1020*/  BRA `(.L_x_15) ;  /* 0x0000000000207947 */ /* 0x000fea0003800000 */
.L_x_14:
[----:B------:R-:W-:Y:S02]  /*1030*/  ULDC.64 UR4, c[0x0][0x590] ;  /* 0x0001640000047ab9 */ /* 0x000fe40000000a00 */
[----:B------:R-:W-:-:S04]  /*1040*/  ISETP.NE.U32.AND P1, PT, RZ, UR4, PT ;  /* 0x00000004ff007c0c */ /* 0x000fc8000bf25070 */
[----:B------:R-:W-:-:S13]  /*1050*/  ISETP.NE.AND.EX P1, PT, RZ, UR5, PT, P1 ;  /* 0x00000005ff007c0c */ /* 0x000fda000bf25310 */
[----:B------:R-:W-:Y:S05]  /*1060*/  @!P1 BRA `(.L_x_16) ;  /* 0x00000000000c9947 */ /* 0x000fea0003800000 */
[----:B------:R-:W0:Y:S02]  /*1070*/  LDC.64 R12, c[0x0][0x590] ;  /* 0x00016400ff0c7b82 */ /* 0x000e240000000a00 */
[----:B01----:R1:W5:Y:S01]  /*1080*/  LDG.E R9, desc[UR16][R12.64] ;  /* 0x000000100c097981 */ /* 0x003362000c1e1900 */
[----:B------:R-:W-:Y:S05]  /*1090*/  BRA `(.L_x_15) ;  /* 0x0000000000047947 */ /* 0x000fea0003800000 */
.L_x_16:
[----:B01----:R-:W3:Y:S02]  /*10a0*/  LDC R9, c[0x0][0x584] ;  /* 0x00016100ff097b82 */ /* 0x003ee40000000800 */
.L_x_15:
[----:B------:R-:W-:-:S13]  /*10b0*/  LOP3.LUT P1, RZ, R14, 0xff, RZ, 0xc0, !PT ;  /* 0x000000ff0eff7812 */ /* 0x000fda000782c0ff */
[----:B------:R-:W-:Y:S05]  /*10c0*/  @!P1 EXIT ;  /* 0x000000000000994d */ /* 0x000fea0003800000 */
[----:B------:R-:W-:Y:S01]  /*10d0*/  ULDC UR4, c[0x0][0x28c] ;  /* 0x0000a30000047ab9 */ /* 0x000fe20000000800 */
[----:B------:R-:W-:Y:S01]  /*10e0*/  LOP3.LUT R143, R4, 0x1, RZ, 0xfc, !PT ;  /* 0x00000001048f7812 */ /* 0x000fe200078efcff */
[----:B------:R-:W-:-:S04]  /*10f0*/  UIADD3 UR4, UR4, 0x1f, URZ ;  /* 0x0000001f04047890 */ /* 0x000fc8000fffe03f */
[----:B------:R-:W-:-:S04]  /*1100*/  USHF.R.S32.HI UR5, URZ, 0x1f, UR4 ;  /* 0x0000001f3f057899 */ /* 0x000fc80008011404 */
[----:B------:R-:W-:-:S03]  /*1110*/  ULEA.HI UR5, UR5, UR4, URZ, 0x5 ;  /* 0x0000000405057291 */ /* 0x000fc6000f8f283f */
[----:B------:R-:W-:Y:S01]  /*1120*/  UMOV UR4, URZ ;  /* 0x0000003f00047c82 */ /* 0x000fe20008000000 */
[----:B------:R-:W-:-:S03]  /*1130*/  USHF.R.S32.HI UR9, URZ, 0x5, UR5 ;  /* 0x000000053f097899 */ /* 0x000fc60008011405 */
[----:B------:R-:W-:-:S09]  /*1140*/  UMOV UR5, URZ ;  /* 0x0000003f00057c82 */ /* 0x000fd20008000000 */
.L_x_169:
[----:B------:R-:W-:Y:S01]  /*1150*/  LOP3.LUT R11, R0, 0x80, RZ, 0xc0, !PT ;  /* 0x00000080000b7812 */ /* 0x000fe200078ec0ff */
[----:B------:R-:W4:Y:S01]  /*1160*/  S2UR UR12, SR_CgaCtaId ;  /* 0x00000000000c79c3 */ /* 0x000f220000008800 */
[----:B------:R-:W-:Y:S01]  /*1170*/  UMOV UR11, 0x400 ;  /* 0x00000400000b7882 */ /* 0x000fe20000000000 */
[----:B------:R-:W-:Y:S01]  /*1180*/  UMOV UR6, URZ ;  /* 0x0000003f00067c82 */ /* 0x000fe20008000000 */
[----:B------:R-:W-:Y:S01]  /*1190*/  SHF.R.U32.HI R11, RZ, 0x7, R11 ;  /* 0x00000007ff0b7819 */ /* 0x000fe2000001160b */
[----:B------:R-:W-:Y:S01]  /*11a0*/  UMOV UR7, URZ ;  /* 0x0000003f00077c82 */ /* 0x000fe20008000000 */
[----:B------:R-:W-:Y:S02]  /*11b0*/  CS2R R16, SRZ ;  /* 0x0000000000107805 */ /* 0x000fe4000001ff00 */
[----:B------:R-:W-:Y:S02]  /*11c0*/  CS2R R14, SRZ ;  /* 0x00000000000e7805 */ /* 0x000fe4000001ff00 */
[----:B------:R-:W-:Y:S01]  /*11d0*/  CS2R R18, SRZ ;  /* 0x0000000000127805 */ /* 0x000fe2000001ff00 */
[----:B01----:R-:W0:Y:S01]  /*11e0*/  LDC R12, c[0x0][0x28c] ;  /* 0x0000a300ff0c7b82 */ /* 0x003e220000000800 */
[----:B------:R-:W1:Y:S01]  /*11f0*/  SHFL.IDX PT, R11, R11, RZ, 0x1f ;  /* 0x00001fff0b0b7589 */ /* 0x000e6200000e0000 */
[----:B------:R-:W-:-:S02]  /*1200*/  CS2R R20, SRZ ;  /* 0x0000000000147805 */ /* 0x000fc4000001ff00 */
[----:B------:R-:W-:Y:S02]  /*1210*/  CS2R R22, SRZ ;  /* 0x0000000000167805 */ /* 0x000fe4000001ff00 */
[----:B------:R-:W-:Y:S02]  /*1220*/  CS2R R88, SRZ ;  /* 0x0000000000587805 */ /* 0x000fe4000001ff00 */
[----:B------:R-:W-:Y:S02]  /*1230*/  CS2R R90, SRZ ;  /* 0x00000000005a7805 */ /* 0x000fe4000001ff00 */
[----:B------:R-:W-:Y:S02]  /*1240*/  CS2R R92, SRZ ;  /* 0x00000000005c7805 */ /* 0x000fe4000001ff00 */
[----:B------:R-:W-:Y:S02]  /*1250*/  CS2R R94, SRZ ;  /* 0x00000000005e7805 */ /* 0x000fe4000001ff00 */
[----:B------:R-:W-:-:S02]  /*1260*/  CS2R R96, SRZ ;  /* 0x0000000000607805 */ /* 0x000fc4000001ff00 */
[----:B------:R-:W-:Y:S02]  /*1270*/  CS2R R98, SRZ ;  /* 0x0000000000627805 */ /* 0x000fe4000001ff00 */
[----:B------:R-:W-:Y:S02]  /*1280*/  CS2R R100, SRZ ;  /* 0x0000000000647805 */ /* 0x000fe4000001ff00 */
[----:B------:R-:W-:Y:S02]  /*1290*/  CS2R R102, SRZ ;  /* 0x0000000000667805 */ /* 0x000fe4000001ff00 */
[----:B------:R-:W-:Y:S02]  /*12a0*/  CS2R R104, SRZ ;  /* 0x0000000000687805 */ /* 0x000fe4000001ff00 */
[----:B------:R-:W-:Y:S02]  /*12b0*/  CS2R R106, SRZ ;  /* 0x00000000006a7805 */ /* 0x000fe4000001ff00 */
[----:B------:R-:W-:-:S02]  /*12c0*/  CS2R R108, SRZ ;  /* 0x00000000006c7805 */ /* 0x000fc4000001ff00 */
[----:B------:R-:W-:Y:S01]  /*12d0*/  CS2R R110, SRZ ;  /* 0x00000000006e7805 */ /* 0x000fe2000001ff00 */
[----:B----4-:R-:W-:Y:S01]  /*12e0*/  ULEA UR18, UR12, UR11, 0x18 ;  /* 0x0000000b0c127291 */ /* 0x010fe2000f8ec03f */
[----:B------:R-:W-:Y:S02]  /*12f0*/  CS2R R112, SRZ ;  /* 0x0000000000707805 */ /* 0x000fe4000001ff00 */
[----:B------:R-:W-:Y:S01]  /*1300*/  CS2R R114, SRZ ;  /* 0x0000000000727805 */ /* 0x000fe2000001ff00 */
[----:B------:R-:W-:Y:S01]  /*1310*/  UMOV UR11, UR5 ;  /* 0x00000005000b7c82 */ /* 0x000fe20008000000 */
[----:B------:R-:W-:Y:S02]  /*1320*/  CS2R R116, SRZ ;  /* 0x0000000000747805 */ /* 0x000fe4000001ff00 */
[----:B------:R-:W-:Y:S02]  /*1330*/  CS2R R118, SRZ ;  /* 0x0000000000767805 */ /* 0x000fe4000001ff00 */
[----:B------:R-:W-:-:S02]  /*1340*/  CS2R R120, SRZ ;  /* 0x0000000000787805 */ /* 0x000fc4000001ff00 */
[----:B------:R-:W-:Y:S02]  /*1350*/  CS2R R122, SRZ ;  /* 0x00000000007a7805 */ /* 0x000fe4000001ff00 */
[----:B0-----:R-:W-:Y:S02]  /*1360*/  ISETP.GE.AND P1, PT, R12, 0x1, PT ;  /* 0x000000010c00780c */ /* 0x001fe40003f26270 */
[----:B------:R-:W-:Y:S02]  /*1370*/  CS2R R124, SRZ ;  /* 0x00000000007c7805 */ /* 0x000fe4000001ff00 */
[----:B-1----:R-:W-:Y:S02]  /*1380*/  R2UR UR8, R11 ;  /* 0x000000000b0872ca */ /* 0x002fe400000e0000 */
[----:B------:R-:W-:Y:S02]  /*1390*/  CS2R R126, SRZ ;  /* 0x00000000007e7805 */ /* 0x000fe4000001ff00 */
[----:B------:R-:W-:-:S02]  /*13a0*/  CS2R R128, SRZ ;  /* 0x0000000000807805 */ /* 0x000fc4000001ff00 */
[----:B------:R-:W-:Y:S02]  /*13b0*/  CS2R R130, SRZ ;  /* 0x0000000000827805 */ /* 0x000fe4000001ff00 */
[----:B------:R-:W-:Y:S02]  /*13c0*/  CS2R R132, SRZ ;  /* 0x0000000000847805 */ /* 0x000fe4000001ff00 */
[----:B------:R-:W-:Y:S02]  /*13d0*/  CS2R R134, SRZ ;  /* 0x0000000000867805 */ /* 0x000fe4000001ff00 */
[----:B------:R-:W-:Y:S02]  /*13e0*/  CS2R R136, SRZ ;  /* 0x0000000000887805 */ /* 0x000fe4000001ff00 */
[----:B------:R-:W-:Y:S02]  /*13f0*/  CS2R R138, SRZ ;  /* 0x00000000008a7805 */ /* 0x000fe4000001ff00 */
[----:B------:R-:W-:Y:S01]  /*1400*/  CS2R R140, SRZ ;  /* 0x00000000008c7805 */ /* 0x000fe2000001ff00 */
[----:B------:R-:W-:Y:S01]  /*1410*/  IMAD.U32 R144, RZ, RZ, UR4 ;  /* 0x00000004ff907e24 */ /* 0x000fe2000f8e00ff */
[----:B--23--:R-:W-:-:S02]  /*1420*/  CS2R R24, SRZ ;  /* 0x0000000000187805 */ /* 0x00cfc4000001ff00 */
[----:B------:R-:W-:Y:S02]  /*1430*/  CS2R R26, SRZ ;  /* 0x00000000001a7805 */ /* 0x000fe4000001ff00 */
[----:B------:R-:W-:Y:S01]  /*1440*/  CS2R R28, SRZ ;  /* 0x00000000001c7805 */ /* 0x000fe2000001ff00 */
[----:B------:R-:W-:Y:S01]  /*1450*/  ULEA.HI UR10, UR8, UR8, URZ, 0x1 ;  /* 0x00000008080a7291 */ /* 0x000fe2000f8f083f */
[----:B------:R-:W-:Y:S02]  /*1460*/  CS2R R30, SRZ ;  /* 0x00000000001e7805 */ /* 0x000fe4000001ff00 */
[----:B------:R-:W-:Y:S02]  /*1470*/  CS2R R32, SRZ ;  /* 0x0000000000207805 */ /* 0x000fe4000001ff00 */
[----:B------:R-:W-:Y:S01]  /*1480*/  CS2R R34, SRZ ;  /* 0x0000000000227805 */ /* 0x000fe2000001ff00 */
[----:B------:R-:W-:Y:S01]  /*1490*/  ULOP3.LUT UR10, UR10, 0x1ffffe, URZ, 0xc0, !UPT ;  /* 0x001ffffe0a0a7892 */ /* 0x000fe2000f8ec03f */
[----:B------:R-:W-:-:S02]  /*14a0*/  CS2R R36, SRZ ;  /* 0x0000000000247805 */ /* 0x000fc4000001ff00 */
[----:B------:R-:W-:Y:S02]  /*14b0*/  CS2R R38, SRZ ;  /* 0x0000000000267805 */ /* 0x000fe4000001ff00 */
[----:B------:R-:W-:Y:S01]  /*14c0*/  CS2R R40, SRZ ;  /* 0x0000000000287805 */ /* 0x000fe2000001ff00 */
[----:B------:R-:W-:Y:S01]  /*14d0*/  UIADD3 UR10, UR8, -UR10, URZ ;  /* 0x8000000a080a7290 */ /* 0x000fe2000fffe03f */
[----:B------:R-:W-:Y:S02]  /*14e0*/  CS2R R42, SRZ ;  /* 0x00000000002a7805 */ /* 0x000fe4000001ff00 */
[----:B------:R-:W-:Y:S01]  /*14f0*/  CS2R R44, SRZ ;  /* 0x00000000002c7805 */ /* 0x000fe2000001ff00 */
[----:B------:R-:W-:Y:S01]  /*1500*/  UMOV UR8, URZ ;  /* 0x0000003f00087c82 */ /* 0x000fe20008000000 */
[----:B------:R-:W-:Y:S01]  /*1510*/  ULEA UR10, UR10, UR18, 0xb ;  /* 0x000000120a0a7291 */ /* 0x000fe2000f8e583f */
[----:B------:R-:W-:Y:S02]  /*1520*/  CS2R R46, SRZ ;  /* 0x00000000002e7805 */ /* 0x000fe4000001ff00 */
[----:B------:R-:W-:-:S02]  /*1530*/  CS2R R48, SRZ ;  /* 0x0000000000307805 */ /* 0x000fc4000001ff00 */
[----:B------:R-:W-:Y:S01]  /*1540*/  CS2R R50, SRZ ;  /* 0x0000000000327805 */ /* 0x000fe2000001ff00 */
[----:B------:R-:W-:Y:S01]  /*1550*/  UIADD3 UR10, UR10, 0x100, URZ ;  /* 0x000001000a0a7890 */ /* 0x000fe2000fffe03f */
[----:B------:R-:W-:Y:S02]  /*1560*/  CS2R R52, SRZ ;  /* 0x0000000000347805 */ /* 0x000fe4000001ff00 */
[----:B------:R-:W-:Y:S02]  /*1570*/  CS2R R54, SRZ ;  /* 0x0000000000367805 */ /* 0x000fe4000001ff00 */
[----:B------:R-:W-:Y:S01]  /*1580*/  CS2R R56, SRZ ;  /* 0x0000000000387805 */ /* 0x000fe2000001ff00 */
[----:B------:R-:W-:Y:S01]  /*1590*/  USHF.R.U32.HI UR10, URZ, 0x4, UR10 ;  /* 0x000000043f0a7899 */ /* 0x000fe2000801160a */
[----:B------:R-:W-:Y:S02]  /*15a0*/  CS2R R58, SRZ ;  /* 0x00000000003a7805 */ /* 0x000fe4000001ff00 */
[----:B------:R-:W-:-:S02]  /*15b0*/  CS2R R60, SRZ ;  /* 0x00000000003c7805 */ /* 0x000fc4000001ff00 */
[----:B------:R-:W-:Y:S01]  /*15c0*/  CS2R R62, SRZ ;  /* 0x00000000003e7805 */ /* 0x000fe2000001ff00 */
[----:B------:R-:W-:Y:S01]  /*15d0*/  ULOP3.LUT UR10, UR10, 0x3fff, URZ, 0xc0, !UPT ;  /* 0x00003fff0a0a7892 */ /* 0x000fe2000f8ec03f */
        /* <DEDUP_REMOVED lines=12> */
[----:B------:R-:W-:Y:S06]  /*16a0*/  @!P1 BRA `(.L_x_17) ;  /* 0x0000000800189947 */ /* 0x000fec0003800000 */
[----:B------:R-:W-:-:S13]  /*16b0*/  ISETP.NE.AND P2, PT, R143, 0x3, PT ;  /* 0x000000038f00780c */ /* 0x000fda0003f45270 */
[----:B------:R-:W-:Y:S05]  /*16c0*/  @!P2 BRA `(.L_x_18) ;  /* 0x000000000004a947 */ /* 0x000fea0003800000 */
[----:B------:R-:W-:Y:S01]  /*16d0*/  BPT.TRAP 0x1 ;  /* 0x000000040000795c */ /* 0x000fe20000300000 */
.L_x_18:
[----:B------:R-:W-:Y:S01]  /*16e0*/  ULEA UR6, UR5, UR18, 0x3 ;  /* 0x0000001205067291 */ /* 0x000fe2000f8e183f */
[----:B------:R-:W-:-:S05]  /*16f0*/  IMAD.U32 R11, RZ, RZ, UR4 ;  /* 0x00000004ff0b7e24 */ /* 0x000fca000f8e00ff */
[----:B------:R-:W-:-:S04]  /*1700*/  SHF.L.U32 R11, R11, 0x1f, RZ ;  /* 0x0000001f0b0b7819 */ /* 0x000fc800000006ff */
[----:B------:R0:W1:Y:S01]  /*1710*/  SYNCS.PHASECHK.TRANS64.TRYWAIT P1, [UR6], R11 ;  /* 0x0000000bff0075a7 */ /* 0x0000620008020146 */
[----:B------:R-:W-:Y:S05]  /*1720*/  @!P2 BRA `(.L_x_19) ;  /* 0x000000000004a947 */ /* 0x000fea0003800000 */
[----:B------:R-:W-:Y:S01]  /*1730*/  BPT.TRAP 0x1 ;  /* 0x000000040000795c */ /* 0x000fe20000300000 */
.L_x_19:
[----:B-1----:R-:W-:Y:S05]  /*1740*/  @P1 BRA `(.L_x_20) ;  /* 0x0000000000081947 */ /* 0x002fea0003800000 */
[----:B------:R-:W1:Y:S02]  /*1750*/  SYNCS.PHASECHK.TRANS64.TRYWAIT P1, [UR6], R11 ;  /* 0x0000000bff0075a7 */ /* 0x000e640008020146 */
[----:B-1----:R-:W-:Y:S05]  /*1760*/  @!P1 BRA `(.L_x_21) ;  /* 0x0000007800ac9947 */ /* 0x002fea0003800000 */
.L_x_20:
[----:B------:R-:W-:Y:S01]  /*1770*/  UIADD3 UR6, UR18, 0x4100, URZ ;  /* 0x0000410012067890 */ /* 0x000fe2000fffe03f */
[----:B------:R-:W-:Y:S01]  /*1780*/  WARPGROUP.ARRIVE ;  /* 0x00000000000079c5 */ /* 0x000fe20000000000 */
[----:B------:R-:W-:Y:S01]  /*1790*/  ULDC UR7, c[0x0][0x50c] ;  /* 0x0001430000077ab9 */ /* 0x000fe20000000800 */
[----:B------:R-:W-:Y:S01]  /*17a0*/  ULOP3.LUT UR12, UR10, 0x10000, URZ, 0xfc, !UPT ;  /* 0x000100000a0c7892 */ /* 0x000fe2000f8efc3f */
[----:B------:R-:W-:Y:S01]  /*17b0*/  CS2R R16, SRZ ;  /* 0x0000000000107805 */ /* 0x000fe2000001ff00 */
[----:B------:R-:W-:Y:S01]  /*17c0*/  UISETP.NE.AND UP0, UPT, UR7, 0x1, UPT ;  /* 0x000000010700788c */ /* 0x000fe2000bf05270 */
[----:B------:R-:W-:Y:S01]  /*17d0*/  CS2R R14, SRZ ;  /* 0x00000000000e7805 */ /* 0x000fe2000001ff00 */
[----:B------:R-:W-:Y:S01]  /*17e0*/  USHF.R.U32.HI UR6, URZ, 0x4, UR6 ;  /* 0x000000043f067899 */ /* 0x000fe20008011606 */
[----:B------:R-:W-:Y:S01]  /*17f0*/  CS2R R18, SRZ ;  /* 0x0000000000127805 */ /* 0x000fe2000001ff00 */
[----:B------:R-:W-:Y:S01]  /*1800*/  USEL UR7, URZ, 0x1, UP0 ;  /* 0x000000013f077887 */ /* 0x000fe20008000000 */
[----:B------:R-:W-:Y:S01]  /*1810*/  CS2R R20, SRZ ;  /* 0x0000000000147805 */ /* 0x000fe2000001ff00 */
[----:B------:R-:W-:Y:S01]  /*1820*/  ULOP3.LUT UR6, UR6, 0x3fff, URZ, 0xc0, !UPT ;  /* 0x00003fff06067892 */ /* 0x000fe2000f8ec03f */
[----:B------:R-:W-:Y:S01]  /*1830*/  CS2R R22, SRZ ;  /* 0x0000000000167805 */ /* 0x000fe2000001ff00 */
[----:B------:R-:W-:Y:S01]  /*1840*/  ULEA UR12, UR5, UR12, 0x8 ;  /* 0x0000000c050c7291 */ /* 0x000fe2000f8e403f */
[----:B------:R-:W-:Y:S01]  /*1850*/  CS2R R88, SRZ ;  /* 0x0000000000587805 */ /* 0x000fe2000001ff00 */
[----:B------:R-:W-:Y:S01]  /*1860*/  ULOP3.LUT UR6, UR6, 0x10000, URZ, 0xfc, !UPT ;  /* 0x0001000006067892 */ /* 0x000fe2000f8efc3f */
[----:B------:R-:W-:Y:S01]  /*1870*/  ISETP.NE.AND P1, PT, RZ, UR7, PT ;  /* 0x00000007ff007c0c */ /* 0x000fe2000bf25270 */
[----:B------:R-:W-:Y:S01]  /*1880*/  UMOV UR13, 0xc0000010 ;  /* 0xc0000010000d7882 */ /* 0x000fe20000000000 */
[----:B------:R-:W-:Y:S01]  /*1890*/  UMOV UR15, 0xc0000010 ;  /* 0xc0000010000f7882 */ /* 0x000fe20000000000 */
[----:B------:R-:W-:Y:S01]  /*18a0*/  ULEA UR14, UR5, UR6, 0x8 ;  /* 0x00000006050e7291 */ /* 0x000fe2000f8e403f */
[----:B------:R-:W-:-:S02]  /*18b0*/  CS2R R90, SRZ ;  /* 0x00000000005a7805 */ /* 0x000fc4000001ff00 */
[----:B------:R-:W-:Y:S01]  /*18c0*/  CS2R R92, SRZ ;  /* 0x00000000005c7805 */ /* 0x000fe2000001ff00 */
[----:B------:R-:W-:Y:S01]  /*18d0*/  UMOV UR6, 0x1 ;  /* 0x0000000100067882 */ /* 0x000fe20000000000 */
[----:B------:R-:W-:Y:S02]  /*18e0*/  CS2R R94, SRZ ;  /* 0x00000000005e7805 */ /* 0x000fe4000001ff00 */
[----:B------:R-:W-:Y:S02]  /*18f0*/  CS2R R96, SRZ ;  /* 0x0000000000607805 */ /* 0x000fe4000001ff00 */
[----:B------:R-:W-:Y:S02]  /*1900*/  CS2R R98, SRZ ;  /* 0x0000000000627805 */ /* 0x000fe4000001ff00 */
[----:B------:R-:W-:Y:S02]  /*1910*/  CS2R R100, SRZ ;  /* 0x0000000000647805 */ /* 0x000fe4000001ff00 */
[----:B------:R-:W-:Y:S01]  /*1920*/  CS2R R102, SRZ ;  /* 0x0000000000667805 */ /* 0x000fe2000001ff00 */
[----:B------:R-:W-:Y:S01]  /*1930*/  QGMMA.64x128x32.F32.E4M3.E4M3 R24, gdesc[UR12], RZ, !UPT, gsb0 ;  /* 0x01e000000c1879f3 */ /* 0x000fe2000c0008ff */
        /* <DEDUP_REMOVED lines=19> */
[----:B------:R-:W-:Y:S06]  /*1a70*/  @!P1 BRA `(.L_x_22) ;  /* 0x0000000400089947 */ /* 0x000fec0003800000 */
[----:B------:R-:W-:Y:S02]  /*1a80*/  WARPGROUP.DEPBAR.LE gsb0, 0x0 ;  /* 0x00008000000079c5 */ /* 0x000fe40000010000 */
[----:B------:R-:W-:-:S01]  /*1a90*/  FADD R141, RZ, R24 ;  /* 0x00000018ff8d7221 */ /* 0x000fc20000000000 */
[----:B------:R-:W-:Y:S01]  /*1aa0*/  FADD R140, RZ, R25 ;  /* 0x00000019ff8c7221 */ /* 0x000fe20000000000 */
        /* <DEDUP_REMOVED lines=62> */
[----:B------:R-:W-:-:S06]  /*1e90*/  UMOV UR6, URZ ;  /* 0x0000003f00067c82 */ /* 0x000fcc0008000000 */
.L_x_22:
[----:B------:R-:W-:-:S04]  /*1ea0*/  UIADD3 UR11, UR5, 0x1, URZ ;  /* 0x00000001050b7890 */ /* 0x000fc8000fffe03f */
[----:B------:R-:W-:-:S04]  /*1eb0*/  UISETP.NE.AND UP0, UPT, UR11, 0x4, UPT ;  /* 0x000000040b00788c */ /* 0x000fc8000bf05270 */
[----:B------:R-:W-:Y:S02]  /*1ec0*/  USEL UR8, URZ, 0x1, UP0 ;  /* 0x000000013f087887 */ /* 0x000fe40008000000 */
[----:B------:R-:W-:Y:S02]  /*1ed0*/  USEL UR11, UR11, URZ, UP0 ;  /* 0x0000003f0b0b7287 */ /* 0x000fe40008000000 */
[----:B------:R-:W-:-:S06]  /*1ee0*/  ULOP3.LUT UR8, UR4, UR8, URZ, 0x3c, !UPT ;  /* 0x0000000804087292 */ /* 0x000fcc000f8e3c3f */
[----:B------:R-:W-:Y:S01]  /*1ef0*/  IMAD.U32 R144, RZ, RZ, UR8 ;  /* 0x00000008ff907e24 */ /* 0x000fe2000f8e00ff */
[----:B------:R-:W-:-:S06]  /*1f00*/  UMOV UR8, 0x1 ;  /* 0x0000000100087882 */ /* 0x000fcc0000000000 */
.L_x_17:
[----:B------:R-:W-:-:S04]  /*1f10*/  UISETP.LT.AND UP0, UPT, UR9, 0x1, UPT ;  /* 0x000000010900788c */ /* 0x000fc8000bf01270 */
[----:B------:R-:W-:-:S04]  /*1f20*/  USEL UR12, UR9, 0x1, UP0 ;  /* 0x00000001090c7887 */ /* 0x000fc80008000000 */
[----:B------:R-:W-:-:S04]  /*1f30*/  UIADD3 UR12, UR9, -UR12, URZ ;  /* 0x8000000c090c7290 */ /* 0x000fc8000fffe03f */
[----:B------:R-:W-:-:S06]  /*1f40*/  UISETP.GE.AND UP0, UPT, UR12, 0x1, UPT ;  /* 0x000000010c00788c */ /* 0x000fcc000bf06270 */
[----:B------:R-:W-:-:S13]  /*1f50*/  PLOP3.LUT P1, PT, PT, PT, UP0, 0x80, 0x0 ;  /* 0x000000000000781c */ /* 0x000fda0003f2f008 */
[----:B------:R-:W-:Y:S05]  /*1f60*/  @!P1 BRA `(.L_x_23) ;  /* 0x0000000400f09947 */ /* 0x000fea0003800000 */
[----:B01----:R-:W-:Y:S01]  /*1f70*/  IMAD.U32 R11, RZ, RZ, UR12 ;  /* 0x0000000cff0b7e24 */ /* 0x003fe2000f8e00ff */
[----:B------:R-:W-:Y:S01]  /*1f80*/  ULDC UR19, c[0x0][0x50c] ;  /* 0x0001430000137ab9 */ /* 0x000fe20000000800 */
[----:B------:R-:W-:-:S07]  /*1f90*/  IMAD.U32 R12, RZ, RZ, UR5 ;  /* 0x00000005ff0c7e24 */ /* 0x000fce000f8e00ff */
.L_x_31:
[----:B------:R-:W-:-:S13]  /*1fa0*/  ISETP.NE.AND P2, PT, R143, 0x3, PT ;  /* 0x000000038f00780c */ /* 0x000fda0003f45270 */
[----:B0-----:R-:W-:Y:S05]  /*1fb0*/  @!P2 BRA `(.L_x_24) ;  /* 0x000000000004a947 */ /* 0x001fea0003800000 */
[----:B------:R-:W-:Y:S01]  /*1fc0*/  BPT.TRAP 0x1 ;  /* 0x000000040000795c */ /* 0x000fe20000300000 */
.L_x_24:
[----:B------:R-:W0:Y:S01]  /*1fd0*/  S2UR UR12, SR_CgaCtaId ;  /* 0x00000000000c79c3 */ /* 0x000e220000008800 */
[----:B------:R-:W-:Y:S01]  /*1fe0*/  UMOV UR18, 0x400 ;  /* 0x0000040000127882 */ /* 0x000fe20000000000 */
[----:B------:R-:W-:Y:S01]  /*1ff0*/  SHF.L.U32 R13, R144, 0x1f, RZ ;  /* 0x0000001f900d7819 */ /* 0x000fe200000006ff */
[----:B0-----:R-:W-:-:S04]  /*2000*/  ULEA UR18, UR12, UR18, 0x18 ;  /* 0x000000120c127291 */ /* 0x001fc8000f8ec03f */
[----:B------:R-:W-:-:S09]  /*2010*/  ULEA UR12, UR11, UR18, 0x3 ;  /* 0x000000120b0c7291 */ /* 0x000fd2000f8e183f */
[----:B------:R0:W1:Y:S01]  /*2020*/  SYNCS.PHASECHK.TRANS64.TRYWAIT P1, [UR12], R13 ;  /* 0x0000000dff0075a7 */ /* 0x000062000802014c */
[----:B------:R-:W-:Y:S05]  /*2030*/  @!P2 BRA `(.L_x_25) ;  /* 0x000000000004a947 */ /* 0x000fea0003800000 */
[----:B------:R-:W-:Y:S01]  /*2040*/  BPT.TRAP 0x1 ;  /* 0x000000040000795c */ /* 0x000fe20000300000 */
.L_x_25:
[----:B-1----:R-:W-:Y:S05]  /*2050*/  @P1 BRA `(.L_x_26) ;  /* 0x0000000000081947 */ /* 0x002fea0003800000 */
[----:B------:R-:W1:Y:S02]  /*2060*/  SYNCS.PHASECHK.TRANS64.TRYWAIT P1, [UR12], R13 ;  /* 0x0000000dff0075a7 */ /* 0x000e64000802014c */
[----:B-1----:R-:W-:Y:S05]  /*2070*/  @!P1 BRA `(.L_x_27) ;  /* 0x0000007000809947 */ /* 0x002fea0003800000 */
.L_x_26:
[----:B------:R-:W-:Y:S01]  /*2080*/  UIADD3 UR12, UR18, 0x4100, URZ ;  /* 0x00004100120c7890 */ /* 0x000fe2000fffe03f */
[----:B------:R-:W-:Y:S01]  /*2090*/  WARPGROUP.ARRIVE ;  /* 0x00000000000079c5 */ /* 0x000fe20000000000 */
[----:B------:R-:W-:Y:S02]  /*20a0*/  UISETP.NE.AND UP0, UPT, UR7, URZ, UPT ;  /* 0x0000003f0700728c */ /* 0x000fe4000bf05270 */
[----:B------:R-:W-:Y:S02]  /*20b0*/  USHF.R.U32.HI UR12, URZ, 0x4, UR12 ;  /* 0x000000043f0c7899 */ /* 0x000fe4000801160c */
[----:B------:R-:W-:Y:S02]  /*20c0*/  USEL UR8, UR8, URZ, !UP0 ;  /* 0x0000003f08087287 */ /* 0x000fe4000c000000 */
[----:B------:R-:W-:Y:S02]  /*20d0*/  ULOP3.LUT UR7, UR12, 0x3fff, URZ, 0xc0, !UPT ;  /* 0x00003fff0c077892 */ /* 0x000fe4000f8ec03f */
[----:B------:R-:W-:-:S02]  /*20e0*/  ULOP3.LUT UR12, UR10, 0x10000, URZ, 0xfc, !UPT ;  /* 0x000100000a0c7892 */ /* 0x000fc4000f8efc3f */
[----:B------:R-:W-:Y:S02]  /*20f0*/  ULOP3.LUT UR7, UR7, 0x10000, URZ, 0xfc, !UPT ;  /* 0x0001000007077892 */ /* 0x000fe4000f8efc3f */
[----:B------:R-:W-:Y:S02]  /*2100*/  UISETP.NE.U32.AND UP0, UPT, UR8, URZ, UPT ;  /* 0x0000003f0800728c */ /* 0x000fe4000bf05070 */
[----:B------:R-:W-:Y:S02]  /*2110*/  ULEA UR12, UR11, UR12, 0x8 ;  /* 0x0000000c0b0c7291 */ /* 0x000fe4000f8e403f */
[----:B------:R-:W-:Y:S01]  /*2120*/  ULEA UR14, UR11, UR7, 0x8 ;  /* 0x000000070b0e7291 */ /* 0x000fe2000f8e403f */
[----:B------:R-:W-:Y:S01]  /*2130*/  UMOV UR13, 0xc0000010 ;  /* 0xc0000010000d7882 */ /* 0x000fe20000000000 */
[----:B------:R-:W-:Y:S01]  /*2140*/  UMOV UR15, 0xc0000010 ;  /* 0xc0000010000f7882 */ /* 0x000fe20000000000 */
[----:B------:R-:W-:-:S06]  /*2150*/  UIADD3 UR6, UR6, 0x1, URZ ;  /* 0x0000000106067890 */ /* 0x000fcc000fffe03f */
[----:B------:R-:W-:Y:S01]  /*2160*/  QGMMA.64x128x32.F32.E4M3.E4M3 R24, gdesc[UR12], R24, UP0, gsb0 ;  /* 0x01e000000c1879f3 */ /* 0x000fe2000b800818 */
[----:B------:R-:W-:-:S04]  /*2170*/  UISETP.NE.AND UP0, UPT, UR6, UR19, UPT ;  /* 0x000000130600728c */ /* 0x000fc8000bf05270 */
[----:B------:R-:W-:-:S06]  /*2180*/  USEL UR7, URZ, 0x1, UP0 ;  /* 0x000000013f077887 */ /* 0x000fcc0008000000 */
[----:B------:R-:W-:Y:S01]  /*2190*/  ISETP.NE.AND P1, PT, RZ, UR7, PT ;  /* 0x00000007ff007c0c */ /* 0x000fe2000bf25270 */
[----:B------:R-:W-:-:S12]  /*21a0*/  WARPGROUP.DEPBAR.LE gsb0, 0x1 ;  /* 0x00008000000079c5 */ /* 0x000fd80000010100 */
[----:B------:R-:W-:Y:S05]  /*21b0*/  @!P1 BRA `(.L_x_28) ;  /* 0x0000000400089947 */ /* 0x000fea0003800000 */
[----:B------:R-:W-:Y:S02]  /*21c0*/  WARPGROUP.DEPBAR.LE gsb0, 0x0 ;  /* 0x00008000000079c5 */ /* 0x000fe40000010000 */
[----:B------:R-:W-:-:S01]  /*21d0*/  FADD R141, R24, R141 ;  /* 0x0000008d188d7221 */ /* 0x000fc20000000000 */
[----:B------:R-:W-:Y:S01]  /*21e0*/  FADD R140, R25, R140 ;  /* 0x0000008c198c7221 */ /* 0x000fe20000000000 */
        /* <DEDUP_REMOVED lines=62> */
[----:B------:R-:W-:-:S06]  /*25d0*/  UMOV UR6, URZ ;  /* 0x0000003f00067c82 */ /* 0x000fcc0008000000 */
.L_x_28:
[----:B------:R-:W-:Y:S05]  /*25e0*/  @!P2 BRA `(.L_x_29) ;  /* 0x000000000004a947 */ /* 0x000fea0003800000 */
[----:B------:R-:W-:Y:S01]  /*25f0*/  BPT.TRAP 0x1 ;  /* 0x000000040000795c */ /* 0x000fe20000300000 */
.L_x_29:
[----:B01----:R-:W-:Y:S02]  /*2600*/  @P0 LEA R13, R12, UR18, 0x3 ;  /* 0x000000120c0d0c11 */ /* 0x003fe4000f8e18ff */
[----:B------:R-:W-:-:S03]  /*2610*/  ISETP.GT.U32.AND P1, PT, R4, 0x1, PT ;  /* 0x000000010400780c */ /* 0x000fc60003f24070 */
[----:B------:R-:W-:-:S05]  /*2620*/  @P0 VIADD R142, R13, 0x20 ;  /* 0x000000200d8e0836 */ /* 0x000fca0000000000 */
[----:B------:R-:W-:-:S04]  /*2630*/  @P0 PRMT R142, R5, 0x654, R142 ;  /* 0x00000654058e0816 */ /* 0x000fc8000000008e */
[----:B------:R0:W-:Y:S01]  /*2640*/  @P0 SYNCS.ARRIVE.TRANS64.RED.A1T0 RZ, [R142+URZ], RZ ;  /* 0x000000ff8eff09a7 */ /* 0x0001e2000810043f */
[----:B------:R-:W-:Y:S05]  /*2650*/  @P1 BRA `(.L_x_30) ;  /* 0x0000000000041947 */ /* 0x000fea0003800000 */
[----:B------:R-:W-:Y:S01]  /*2660*/  BPT.TRAP 0x1 ;  /* 0x000000040000795c */ /* 0x000fe20000300000 */
.L_x_30:
[----:B------:R-:W-:Y:S01]  /*2670*/  UIADD3 UR11, UR11, 0x1, URZ ;  /* 0x000000010b0b7890 */ /* 0x000fe2000fffe03f */
[C---:B------:R-:W-:Y:S01]  /*2680*/  ISETP.GT.AND P2, PT, R11.reuse, 0x1, PT ;  /* 0x000000010b00780c */ /* 0x040fe20003f44270 */
[----:B------:R-:W-:Y:S02]  /*2690*/  VIADD R12, R12, 0x1 ;  /* 0x000000010c0c7836 */ /* 0x000fe40000000000 */
[----:B------:R-:W-:Y:S01]  /*26a0*/  UISETP.NE.AND UP0, UPT, UR11, 0x4, UPT ;  /* 0x000000040b00788c */ /* 0x000fe2000bf05270 */
[----:B------:R-:W-:Y:S02]  /*26b0*/  VIADD R11, R11, 0xffffffff ;  /* 0xffffffff0b0b7836 */ /* 0x000fe40000000000 */
[C---:B------:R-:W-:Y:S01]  /*26c0*/  ISETP.NE.AND P1, PT, R12.reuse, 0x4, PT ;  /* 0x000000040c00780c */ /* 0x040fe20003f25270 */
[----:B------:R-:W-:Y:S02]  /*26d0*/  USEL UR8, URZ, 0x1, UP0 ;  /* 0x000000013f087887 */ /* 0x000fe40008000000 */
[----:B------:R-:W-:Y:S01]  /*26e0*/  USEL UR11, UR11, URZ, UP0 ;  /* 0x0000003f0b0b7287 */ /* 0x000fe20008000000 */
[----:B------:R-:W-:-:S03]  /*26f0*/  SEL R12, R12, RZ, P1 ;  /* 0x000000ff0c0c7207 */ /* 0x000fc60000800000 */
[----:B------:R-:W-:Y:S01]  /*2700*/  LOP3.LUT R144, R144, UR8, RZ, 0x3c, !PT ;  /* 0x0000000890907c12 */ /* 0x000fe2000f8e3cff */
[----:B------:R-:W-:Y:S01]  /*2710*/  UMOV UR8, 0x1 ;  /* 0x0000000100087882 */ /* 0x000fe20000000000 */
[----:B------:R-:W-:Y:S06]  /*2720*/  @P2 BRA `(.L_x_31) ;  /* 0xfffffff8001c2947 */ /* 0x000fec000383ffff */
.L_x_23:
[----:B------:R-:W-:Y:S01]  /*2730*/  UISETP.NE.AND UP0, UPT, UR6, URZ, UPT ;  /* 0x0000003f0600728c */ /* 0x000fe2000bf05270 */
[----:B01----:R-:W0:Y:S03]  /*2740*/  LDC R11, c[0x0][0x28c] ;  /* 0x0000a300ff0b7b82 */ /* 0x003e260000000800 */
[----:B------:R-:W-:-:S06]  /*2750*/  USEL UR6, URZ, 0x1, !UP0 ;  /* 0x000000013f067887 */ /* 0x000fcc000c000000 */
[----:B------:R-:W-:Y:S02]  /*2760*/  ISETP.NE.AND P1, PT, RZ, UR6, PT ;  /* 0x00000006ff007c0c */ /* 0x000fe4000bf25270 */
[----:B0-----:R-:W-:-:S11]  /*2770*/  ISETP.GE.AND P2, PT, R11, 0x1, PT ;  /* 0x000000010b00780c */ /* 0x001fd60003f46270 */
[----:B------:R-:W-:Y:S05]  /*2780*/  @!P1 BRA `(.L_x_32) ;  /* 0x0000000400049947 */ /* 0x000fea0003800000 */
[----:B------:R-:W-:Y:S02]  /*2790*/  WARPGROUP.DEPBAR.LE gsb0, 0x0 ;  /* 0x00008000000079c5 */ /* 0x000fe40000010000 */
[----:B------:R-:W-:Y:S01]  /*27a0*/  FADD R141, R24, R141 ;  /* 0x0000008d188d7221 */ /* 0x000fe20000000000 */
        /* <DEDUP_REMOVED lines=62> */
[----:B------:R-:W-:-:S07]  /*2b90*/  FADD R16, R16, R87 ;  /* 0x0000005710107221 */ /* 0x000fce0000000000 */
.L_x_32:
[----:B------:R-:W-:Y:S02]  /*2ba0*/  WARPGROUP.DEPBAR.LE gsb0, 0x0 ;  /* 0x00008000000079c5 */ /* 0x000fe40000010000 */
[----:B------:R-:W-:Y:S05]  /*2bb0*/  @!P2 BRA `(.L_x_33) ;  /* 0x000000000044a947 */ /* 0x000fea0003800000 */
[----:B------:R-:W-:-:S13]  /*2bc0*/  ISETP.NE.AND P1, PT, R143, 0x3, PT ;  /* 0x000000038f00780c */ /* 0x000fda0003f25270 */
[----:B------:R-:W-:Y:S05]  /*2bd0*/  @!P1 BRA `(.L_x_34) ;  /* 0x0000000000049947 */ /* 0x000fea0003800000 */
[----:B------:R-:W-:Y:S01]  /*2be0*/  BPT.TRAP 0x1 ;  /* 0x000000040000795c */ /* 0x000fe20000300000 */
.L_x_34:
[----:B------:R-:W-:Y:S01]  /*2bf0*/  VOTEU.ANY UP0, P0 ;  /* 0x00000000003f7886 */ /* 0x000fe20000000100 */
[----:B------:R-:W-:Y:S01]  /*2c00*/  UISETP.LT.AND UP1, UPT, UR9, 0x1, UPT ;  /* 0x000000010900788c */ /* 0x000fe2000bf21270 */
[----:B------:R-:W-:Y:S01]  /*2c10*/  IMAD.U32 R12, RZ, RZ, UR18 ;  /* 0x00000012ff0c7e24 */ /* 0x000fe2000f8e00ff */
[----:B------:R-:W-:Y:S02]  /*2c20*/  ISETP.GT.U32.AND P1, PT, R4, 0x1, PT ;  /* 0x000000010400780c */ /* 0x000fe40003f24070 */
[----:B------:R-:W-:-:S04]  /*2c30*/  @UP0 USEL UR6, UR9, 0x1, UP1 ;  /* 0x0000000109060887 */ /* 0x000fc80008800000 */
[----:B------:R-:W-:-:S06]  /*2c40*/  @UP0 UIADD3 UR6, UR5, UR9, -UR6 ;  /* 0x0000000905060290 */ /* 0x000fcc000fffe806 */
[----:B------:R-:W-:-:S04]  /*2c50*/  IMAD.U32 R11, RZ, RZ, UR6 ;  /* 0x00000006ff0b7e24 */ /* 0x000fc8000f8e00ff */
[----:B------:R-:W-:-:S05]  /*2c60*/  @P0 IMAD.SHL.U32 R11, R11, 0x8, RZ ;  /* 0x000000080b0b0824 */ /* 0x000fca00078e00ff */
[----:B------:R-:W-:-:S04]  /*2c70*/  @P0 LOP3.LUT R11, R11, 0x18, RZ, 0xc0, !PT ;  /* 0x000000180b0b0812 */ /* 0x000fc800078ec0ff */
[----:B------:R-:W-:-:S04]  /*2c80*/  @P0 IADD3 R12, R12, 0x20, R11 ;  /* 0x000000200c0c0810 */ /* 0x000fc80007ffe00b */
[----:B------:R-:W-:-:S04]  /*2c90*/  @P0 PRMT R12, R5, 0x654, R12 ;  /* 0x00000654050c0816 */ /* 0x000fc8000000000c */
[----:B------:R0:W-:Y:S01]  /*2ca0*/  @P0 SYNCS.ARRIVE.TRANS64.RED.A1T0 RZ, [R12+URZ], RZ ;  /* 0x000000ff0cff09a7 */ /* 0x0001e2000810043f */
[----:B------:R-:W-:Y:S05]  /*2cb0*/  @P1 BRA `(.L_x_33) ;  /* 0x0000000000041947 */ /* 0x000fea0003800000 */
[----:B------:R-:W-:Y:S01]  /*2cc0*/  BPT.TRAP 0x1 ;  /* 0x000000040000795c */ /* 0x000fe20000300000 */
.L_x_33:
[----:B------:R-:W1:Y:S01]  /*2cd0*/  LDC R25, c[0x0][0x288] ;  /* 0x0000a200ff197b82 */ /* 0x000e620000000800 */
[--C-:B------:R-:W-:Y:S01]  /*2ce0*/  SHF.R.U32.HI R11, RZ, 0x2, R0.reuse ;  /* 0x00000002ff0b7819 */ /* 0x100fe20000011600 */
[----:B------:R-:W-:Y:S01]  /*2cf0*/  IMAD.SHL.U32 R27, R7, 0x80, RZ ;  /* 0x00000080071b7824 */ /* 0x000fe200078e00ff */
[C---:B------:R-:W-:Y:S01]  /*2d00*/  LOP3.LUT R13, R0.reuse, 0x60, RZ, 0xc0, !PT ;  /* 0x00000060000d7812 */ /* 0x040fe200078ec0ff */
[----:B------:R-:W-:Y:S01]  /*2d10*/  ULDC UR6, c[0x0][0x284] ;  /* 0x0000a10000067ab9 */ /* 0x000fe20000000800 */
[----:B------:R-:W-:Y:S01]  /*2d20*/  SHF.R.U32.HI R24, RZ, 0x7, R0 ;  /* 0x00000007ff187819 */ /* 0x000fe20000011600 */
[----:B------:R-:W-:Y:S01]  /*2d30*/  IMAD.SHL.U32 R28, R0, 0x2, RZ ;  /* 0x00000002001c7824 */ /* 0x000fe200078e00ff */
[----:B0-----:R-:W-:Y:S02]  /*2d40*/  LOP3.LUT R12, R11, 0x7, RZ, 0xc0, !PT ;  /* 0x000000070b0c7812 */ /* 0x001fe400078ec0ff */
[----:B------:R-:W-:Y:S02]  /*2d50*/  SHF.R.U32.HI R13, RZ, 0x1, R13 ;  /* 0x00000001ff0d7819 */ /* 0x000fe4000001160d */
[----:B------:R-:W-:-:S02]  /*2d60*/  LOP3.LUT R11, R24, 0x1, RZ, 0xc0, !PT ;  /* 0x00000001180b7812 */ /* 0x000fc400078ec0ff */
[----:B------:R-:W-:Y:S02]  /*2d70*/  IADD3 R26, RZ, -R13, -R12 ;  /* 0x8000000dff1a7210 */ /* 0x000fe40007ffe80c */
[----:B------:R-:W-:Y:S01]  /*2d80*/  LOP3.LUT R24, R0, 0x3, RZ, 0xc0, !PT ;  /* 0x0000000300187812 */ /* 0x000fe200078ec0ff */
[----:B------:R-:W-:Y:S01]  /*2d90*/  IMAD.SHL.U32 R29, R11, 0x40, RZ ;  /* 0x000000400b1d7824 */ /* 0x000fe200078e00ff */
[----:B------:R-:W-:Y:S01]  /*2da0*/  LOP3.LUT R28, R27, 0x6, R28, 0xf8, !PT ;  /* 0x000000061b1c7812 */ /* 0x000fe200078ef81c */
[----:B------:R-:W-:Y:S02]  /*2db0*/  IMAD R26, R11, -0x40, R26 ;  /* 0xffffffc00b1a7824 */ /* 0x000fe400078e021a */
[----:B------:R-:W-:Y:S01]  /*2dc0*/  IMAD.SHL.U32 R11, R10, 0x80, RZ ;  /* 0x000000800a0b7824 */ /* 0x000fe200078e00ff */
[----:B------:R-:W-:Y:S02]  /*2dd0*/  LOP3.LUT R7, R29, 0x40, R12, 0xe2, !PT ;  /* 0x000000401d077812 */ /* 0x000fe400078ee20c */
[----:B-1----:R-:W-:Y:S01]  /*2de0*/  ISETP.GE.AND P1, PT, R27, R25, PT ;  /* 0x000000191b00720c */ /* 0x002fe20003f26270 */
[----:B------:R-:W-:Y:S01]  /*2df0*/  IMAD R12, R24, -0x2, R25 ;  /* 0xfffffffe180c7824 */ /* 0x000fe200078e0219 */
[C---:B------:R-:W-:Y:S01]  /*2e00*/  IADD3 R34, -R11.reuse, UR6, R26 ;  /* 0x000000060b227c10 */ /* 0x040fe2000fffe11a */
[----:B------:R-:W-:Y:S01]  /*2e10*/  IMAD.WIDE R24, R10, 0x80, RZ ;  /* 0x000000800a187825 */ /* 0x000fe200078e02ff */
[----:B------:R-:W-:-:S03]  /*2e20*/  ISETP.GE.OR P1, PT, R11, UR6, P1 ;  /* 0x000000060b007c0c */ /* 0x000fc60008f26670 */
[----:B------:R-:W-:Y:S01]  /*2e30*/  IMAD.IADD R27, R12, 0x1, -R27 ;  /* 0x000000010c1b7824 */ /* 0x000fe200078e0a1b */
[----:B------:R-:W-:Y:S01]  /*2e40*/  LOP3.LUT R33, R24, R7, R13, 0xfe, !PT ;  /* 0x0000000718217212 */ /* 0x000fe200078efe0d */
[----:B------:R-:W-:-:S08]  /*2e50*/  IMAD.MOV.U32 R26, RZ, RZ, -0x1 ;  /* 0xffffffffff1a7424 */ /* 0x000fd000078e00ff */
[----:B------:R-:W-:Y:S05]  /*2e60*/  @P1 BRA `(.L_x_35) ;  /* 0x0000004400c01947 */ /* 0x000fea0003800000 */
[----:B------:R-:W0:Y:S01]  /*2e70*/  LDC.64 R30, c[0x0][0x5c8] ;  /* 0x00017200ff1e7b82 */ /* 0x000e220000000a00 */
[----:B------:R-:W-:Y:S01]  /*2e80*/  SHF.R.S32.HI R32, RZ, 0x1f, R6 ;  /* 0x0000001fff207819 */ /* 0x000fe20000011406 */
[----:B------:R-:W-:Y:S01]  /*2e90*/  ULDC.64 UR6, c[0x0][0x5d0] ;  /* 0x0001740000067ab9 */ /* 0x000fe20000000a00 */
[--C-:B------:R-:W-:Y:S01]  /*2ea0*/  SHF.R.S32.HI R29, RZ, 0x1f, R28.reuse ;  /* 0x0000001fff1d7819 */ /* 0x100fe2000001141c */
[----:B------:R-:W-:Y:S02]  /*2eb0*/  BSSY B0, `(.L_x_35) ;  /* 0x000046b000007945 */ /* 0x000fe40003800000 */
[----:B------:R-:W-:Y:S02]  /*2ec0*/  IMAD R7, R32, UR6, RZ ;  /* 0x0000000620077c24 */ /* 0x000fe4000f8e02ff */
[----:B------:R-:W-:-:S04]  /*2ed0*/  IMAD.WIDE.U32 R10, R6, UR6, R28 ;  /* 0x00000006060a7c25 */ /* 0x000fc8000f8e001c */
[----:B------:R-:W-:Y:S01]  /*2ee0*/  IMAD R7, R6, UR7, R7 ;  /* 0x0000000706077c24 */ /* 0x000fe2000f8e0207 */
[----:B------:R-:W-:-:S03]  /*2ef0*/  ULDC.64 UR6, c[0x0][0x5c0] ;  /* 0x0001700000067ab9 */ /* 0x000fc60000000a00 */
[----:B------:R-:W-:Y:S02]  /*2f00*/  IMAD.IADD R11, R11, 0x1, R7 ;  /* 0x000000010b0b7824 */ /* 0x000fe400078e0207 */
[----:B0-----:R-:W-:-:S04]  /*2f10*/  IMAD R12, R25, R30, RZ ;  /* 0x0000001e190c7224 */ /* 0x001fc800078e02ff */
[C---:B------:R-:W-:Y:S02]  /*2f20*/  IMAD R7, R33.reuse, R31, R12 ;  /* 0x0000001f21077224 */ /* 0x040fe400078e020c */
[----:B------:R-:W-:-:S04]  /*2f30*/  IMAD.WIDE.U32 R12, R33, R30, R10 ;  /* 0x0000001e210c7225 */ /* 0x000fc800078e000a */
[----:B------:R-:W-:Y:S01]  /*2f40*/  IMAD.IADD R11, R13, 0x1, R7 ;  /* 0x000000010d0b7824 */ /* 0x000fe200078e0207 */
[----:B------:R-:W-:Y:S02]  /*2f50*/  LEA R10, P1, R30, R12, 0x3 ;  /* 0x0000000c1e0a7211 */ /* 0x000fe400078218ff */
[----:B------:R-:W-:Y:S02]  /*2f60*/  IADD3 R12, P2, R12, UR6, RZ ;  /* 0x000000060c0c7c10 */ /* 0x000fe4000ff5e0ff */
[----:B------:R-:W-:Y:S02]  /*2f70*/  LEA.HI.X R7, R30, R11, R31, 0x3, P1 ;  /* 0x0000000b1e077211 */ /* 0x000fe400008f1c1f */
[----:B---3-5:R-:W-:Y:S02]  /*2f80*/  FSETP.NEU.AND P1, PT, R9, RZ, PT ;  /* 0x000000ff0900720b */ /* 0x028fe40003f2d000 */
[----:B------:R-:W-:Y:S02]  /*2f90*/  IADD3 R10, P4, R10, UR6, RZ ;  /* 0x000000060a0a7c10 */ /* 0x000fe4000ff9e0ff */
[----:B------:R-:W-:-:S02]  /*2fa0*/  IADD3.X R13, R11, UR7, RZ, P2, !PT ;  /* 0x000000070b0d7c10 */ /* 0x000fc400097fe4ff */
[----:B------:R-:W-:-:S07]  /*2fb0*/  IADD3.X R11, R7, UR7, RZ, P4, !PT ;  /* 0x00000007070b7c10 */ /* 0x000fce000a7fe4ff */
[----:B------:R-:W-:Y:S05]  /*2fc0*/  @!P1 BRA `(.L_x_36) ;  /* 0x00000034005c9947 */ /* 0x000fea0003800000 */
[----:B------:R-:W-:Y:S01]  /*2fd0*/  ULDC.64 UR6, c[0x0][0x5b8] ;  /* 0x00016e0000067ab9 */ /* 0x000fe20000000a00 */
[----:B------:R-:W-:Y:S01]  /*2fe0*/  ISETP.GE.AND P1, PT, R34, 0x1, PT ;  /* 0x000000012200780c */ /* 0x000fe20003f26270 */
[----:B------:R-:W-:Y:S01]  /*2ff0*/  IMAD R7, R32, UR6, RZ ;  /* 0x0000000620077c24 */ /* 0x000fe2000f8e02ff */
[----:B------:R-:W-:Y:S01]  /*3000*/  ULDC.64 UR10, c[0x0][0x5a8] ;  /* 0x00016a00000a7ab9 */ /* 0x000fe20000000a00 */
[C---:B------:R-:W-:Y:S01]  /*3010*/  IMAD.WIDE.U32 R28, R6.reuse, UR6, R28 ;  /* 0x00000006061c7c25 */ /* 0x040fe2000f8e001c */
[----:B------:R-:W-:Y:S01]  /*3020*/  ISETP.LT.OR P5, PT, R27, 0x1, !P1 ;  /* 0x000000011b00780c */ /* 0x000fe20004fa1670 */
[----:B------:R-:W-:Y:S02]  /*3030*/  BSSY B1, `(.L_x_37) ;  /* 0x000000c000017945 */ /* 0x000fe40003800000 */
[----:B------:R-:W-:Y:S01]  /*3040*/  IMAD R7, R6, UR7, R7 ;  /* 0x0000000706077c24 */ /* 0x000fe2000f8e0207 */
[----:B------:R-:W-:Y:S02]  /*3050*/  ULDC.64 UR6, c[0x0][0x5b0] ;  /* 0x00016c0000067ab9 */ /* 0x000fe40000000a00 */
[----:B------:R-:W-:-:S02]  /*3060*/  IMAD R30, R25, UR6, RZ ;  /* 0x00000006191e7c24 */ /* 0x000fc4000f8e02ff */
[----:B------:R-:W-:Y:S02]  /*3070*/  IMAD.IADD R29, R29, 0x1, R7 ;  /* 0x000000011d1d7824 */ /* 0x000fe400078e0207 */
[C-C-:B------:R-:W-:Y:S01]  /*3080*/  IMAD R31, R33.reuse, UR7, R30.reuse ;  /* 0x00000007211f7c24 */ /* 0x140fe2000f8e021e */
[----:B------:R-:W-:Y:S01]  /*3090*/  PRMT R30, RZ, 0x7610, R30 ;  /* 0x00007610ff1e7816 */ /* 0x000fe2000000001e */
[----:B------:R-:W-:-:S03]  /*30a0*/  IMAD.WIDE.U32 R6, R33, UR6, R28 ;  /* 0x0000000621067c25 */ /* 0x000fc6000f8e001c */
[----:B------:R-:W-:-:S04]  /*30b0*/  IADD3 R6, P2, R6, UR10, RZ ;  /* 0x0000000a06067c10 */ /* 0x000fc8000ff5e0ff */
[----:B------:R-:W-:Y:S01]  /*30c0*/  IADD3.X R7, R7, UR11, R31, P2, !PT ;  /* 0x0000000b07077c10 */ /* 0x000fe200097fe41f */
[----:B------:R-:W-:Y:S08]  /*30d0*/  @P5 BRA `(.L_x_38) ;  /* 0x0000000000045947 */ /* 0x000ff00003800000 */
[----:B------:R0:W5:Y:S02]  /*30e0*/  LDG.E.U8 R30, desc[UR16][R6.64] ;  /* 0x00000010061e7981 */ /* 0x000164000c1e1100 */
.L_x_38:
[----:B------:R-:W-:Y:S05]  /*30f0*/  BSYNC B1 ;  /* 0x0000000000017941 */ /* 0x000fea0003800000 */
.L_x_37:
[----:B-----5:R-:W-:Y:S01]  /*3100*/  LOP3.LUT R30, R30, 0xff, RZ, 0xc0, !PT ;  /* 0x000000ff1e1e7812 */ /* 0x020fe200078ec0ff */
[----:B------:R-:W-:Y:S01]  /*3110*/  BSSY B1, `(.L_x_39) ;  /* 0x000000b000017945 */ /* 0x000fe20003800000 */
[----:B------:R-:W-:Y:S02]  /*3120*/  ISETP.LT.OR P4, PT, R27, 0x2, !P1 ;  /* 0x000000021b00780c */ /* 0x000fe40004f81670 */
[----:B------:R-:W-:-:S05]  /*3130*/  F2FP.F16.E4M3.UNPACK_B R30, R30 ;  /* 0x0000001eff1e723e */ /* 0x000fca00020006ff */
[----:B------:R-:W-:-:S05]  /*3140*/  HADD2.F32 R30, -RZ, R30.H0_H0 ;  /* 0x2000001eff1e7230 */ /* 0x000fca0000004100 */
[----:B------:R-:W-:-:S04]  /*3150*/  FMUL R30, R30, R9 ;  /* 0x000000091e1e7220 */ /* 0x000fc80000400000 */
[----:B--2---:R-:W-:-:S05]  /*3160*/  FFMA R30, R141, R8, R30 ;  /* 0x000000088d1e7223 */ /* 0x004fca000000001e */
[----:B------:R-:W-:Y:S02]  /*3170*/  F2FP.SATFINITE.E4M3.F32.PACK_AB_MERGE_C R31, RZ, R30, RZ ;  /* 0x0000001eff1f723e */ /* 0x000fe400048070ff */
[----:B------:R-:W-:-:S03]  /*3180*/  PRMT R30, RZ, 0x7610, R30 ;  /* 0x00007610ff1e7816 */ /* 0x000fc6000000001e */
[----:B------:R1:W-:Y:S01]  /*3190*/  @!P5 STG.E.U8 desc[UR16][R12.64], R31 ;  /* 0x0000001f0c00d986 */ /* 0x0003e2000c101110 */
[----:B------:R-:W-:Y:S05]  /*31a0*/  @P4 BRA `(.L_x_40) ;  /* 0x0000000000044947 */ /* 0x000fea0003800000 */
[----:B------:R2:W5:Y:S02]  /*31b0*/  LDG.E.U8 R30, desc[UR16][R6.64+0x1] ;  /* 0x00000110061e7981 */ /* 0x000564000c1e1100 */
.L_x_40:
[----:B------:R-:W-:Y:S05]  /*31c0*/  BSYNC B1 ;  /* 0x0000000000017941 */ /* 0x000fea0003800000 */
.L_x_39:
[----:B-----5:R-:W-:Y:S01]  /*31d0*/  LOP3.LUT R30, R30, 0xff, RZ, 0xc0, !PT ;  /* 0x000000ff1e1e7812 */ /* 0x020fe200078ec0ff */
[----:B------:R-:W-:Y:S01]  /*31e0*/  BSSY B1, `(.L_x_41) ;  /* 0x0000013000017945 */ /* 0x000fe20003800000 */
[----:B-1----:R-:W-:Y:S02]  /*31f0*/  IADD3 R31, P2, R33, 0x8, RZ ;  /* 0x00000008211f7810 */ /* 0x002fe40007f5e0ff */
[----:B------:R-:W-:-:S03]  /*3200*/  F2FP.F16.E4M3.UNPACK_B R30, R30 ;  /* 0x0000001eff1e723e */ /* 0x000fc600020006ff */
[----:B------:R-:W-:Y:S01]  /*3210*/  IMAD.X R24, RZ, RZ, R25, P2 ;  /* 0x000000ffff187224 */ /* 0x000fe200010e0619 */
[----:B------:R-:W-:Y:S01]  /*3220*/  ISETP.GE.AND P2, PT, R34, 0x9, PT ;  /* 0x000000092200780c */ /* 0x000fe20003f46270 */
[----:B------:R-:W-:Y:S02]  /*3230*/  HADD2.F32 R30, -RZ, R30.H0_H0 ;  /* 0x2000001eff1e7230 */ /* 0x000fe40000004100 */
[----:B------:R-:W-:Y:S01]  /*3240*/  IMAD R24, R24, UR6, RZ ;  /* 0x0000000618187c24 */ /* 0x000fe2000f8e02ff */
[----:B------:R-:W-:Y:S01]  /*3250*/  ISETP.LT.OR P5, PT, R27, 0x1, !P2 ;  /* 0x000000011b00780c */ /* 0x000fe200057a1670 */
[----:B------:R-:W-:-:S04]  /*3260*/  IMAD.WIDE.U32 R28, R31, UR6, R28 ;  /* 0x000000061f1c7c25 */ /* 0x000fc8000f8e001c */
[----:B------:R-:W-:Y:S01]  /*3270*/  FMUL R25, R30, R9 ;  /* 0x000000091e197220 */ /* 0x000fe20000400000 */
[----:B------:R-:W-:-:S03]  /*3280*/  IMAD R31, R31, UR7, R24 ;  /* 0x000000071f1f7c24 */ /* 0x000fc6000f8e0218 */
[----:B------:R-:W-:Y:S01]  /*3290*/  FFMA R25, R140, R8, R25 ;  /* 0x000000088c197223 */ /* 0x000fe20000000019 */
[----:B------:R-:W-:Y:S02]  /*32a0*/  IADD3 R24, P6, R28, UR10, RZ ;  /* 0x0000000a1c187c10 */ /* 0x000fe4000ffde0ff */
[----:B------:R-:W-:Y:S02]  /*32b0*/  PRMT R28, RZ, 0x7610, R28 ;  /* 0x00007610ff1c7816 */ /* 0x000fe4000000001c */
[----:B------:R-:W-:Y:S02]  /*32c0*/  F2FP.SATFINITE.E4M3.F32.PACK_AB_MERGE_C R33, RZ, R25, RZ ;  /* 0x00000019ff21723e */ /* 0x000fe400048070ff */
[----:B------:R-:W-:-:S03]  /*32d0*/  IADD3.X R25, R29, UR11, R31, P6, !PT ;  /* 0x0000000b1d197c10 */ /* 0x000fc6000b7fe41f */
[----:B------:R1:W-:Y:S01]  /*32e0*/  @!P4 STG.E.U8 desc[UR16][R12.64+0x1], R33 ;  /* 0x000001210c00c986 */ /* 0x0003e2000c101110 */
[----:B------:R-:W-:Y:S05]  /*32f0*/  @P5 BRA `(.L_x_42) ;  /* 0x0000000000045947 */ /* 0x000fea0003800000 */
[----:B------:R3:W5:Y:S02]  /*3300*/  LDG.E.U8 R28, desc[UR16][R24.64] ;  /* 0x00000010181c7981 */ /* 0x000764000c1e1100 */
.L_x_42:
[----:B------:R-:W-:Y:S05]  /*3310*/  BSYNC B1 ;  /* 0x0000000000017941 */ /* 0x000fea0003800000 */
.L_x_41:
[----:B-----5:R-:W-:Y:S01]  /*3320*/  LOP3.LUT R28, R28, 0xff, RZ, 0xc0, !PT ;  /* 0x000000ff1c1c7812 */ /* 0x020fe200078ec0ff */
[----:B------:R-:W-:Y:S01]  /*3330*/  BSSY B1, `(.L_x_43) ;  /* 0x000000b000017945 */ /* 0x000fe20003800000 */
[----:B------:R-:W-:Y:S02]  /*3340*/  ISETP.LT.OR P4, PT, R27, 0x2, !P2 ;  /* 0x000000021b00780c */ /* 0x000fe40005781670 */
[----:B------:R-:W-:-:S05]  /*3350*/  F2FP.F16.E4M3.UNPACK_B R28, R28 ;  /* 0x0000001cff1c723e */ /* 0x000fca00020006ff */
[----:B------:R-:W-:-:S05]  /*3360*/  HADD2.F32 R28, -RZ, R28.H0_H0 ;  /* 0x2000001cff1c7230 */ /* 0x000fca0000004100 */
[----:B------:R-:W-:-:S04]  /*3370*/  FMUL R28, R28, R9 ;  /* 0x000000091c1c7220 */ /* 0x000fc80000400000 */
[----:B------:R-:W-:-:S05]  /*3380*/  FFMA R28, R139, R8, R28 ;  /* 0x000000088b1c7223 */ /* 0x000fca000000001c */
[----:B------:R-:W-:Y:S02]  /*3390*/  F2FP.SATFINITE.E4M3.F32.PACK_AB_MERGE_C R29, RZ, R28, RZ ;  /* 0x0000001cff1d723e */ /* 0x000fe400048070ff */
[----:B------:R-:W-:-:S03]  /*33a0*/  PRMT R28, RZ, 0x7610, R28 ;  /* 0x00007610ff1c7816 */ /* 0x000fc6000000001c */
[----:B------:R4:W-:Y:S01]  /*33b0*/  @!P5 STG.E.U8 desc[UR16][R10.64], R29 ;  /* 0x0000001d0a00d986 */ /* 0x0009e2000c101110 */
[----:B------:R-:W-:Y:S05]  /*33c0*/  @P4 BRA `(.L_x_44) ;  /* 0x0000000000044947 */ /* 0x000fea0003800000 */
[----:B------:R0:W5:Y:S02]  /*33d0*/  LDG.E.U8 R28, desc[UR16][R24.64+0x1] ;  /* 0x00000110181c7981 */ /* 0x000164000c1e1100 */
.L_x_44:
[----:B------:R-:W-:Y:S05]  /*33e0*/  BSYNC B1 ;  /* 0x0000000000017941 */ /* 0x000fea0003800000 */
.L_x_43:
[----:B-----5:R-:W-:Y:S01]  /*33f0*/  LOP3.LUT R28, R28, 0xff, RZ, 0xc0, !PT ;  /* 0x000000ff1c1c7812 */ /* 0x020fe200078ec0ff */
[----:B------:R-:W-:Y:S01]  /*3400*/  BSSY B1, `(.L_x_45) ;  /* 0x000000b000017945 */ /* 0x000fe20003800000 */
[----:B------:R-:W-:Y:S02]  /*3410*/  ISETP.LT.OR P5, PT, R27, 0x9, !P1 ;  /* 0x000000091b00780c */ /* 0x000fe40004fa1670 */
[----:B------:R-:W-:-:S05]  /*3420*/  F2FP.F16.E4M3.UNPACK_B R28, R28 ;  /* 0x0000001cff1c723e */ /* 0x000fca00020006ff */
[----:B------:R-:W-:-:S05]  /*3430*/  HADD2.F32 R28, -RZ, R28.H0_H0 ;  /* 0x2000001cff1c7230 */ /* 0x000fca0000004100 */
[----:B----4-:R-:W-:Y:S01]  /*3440*/  FMUL R29, R28, R9 ;  /* 0x000000091c1d7220 */ /* 0x010fe20000400000 */
[----:B------:R-:W-:-:S03]  /*3450*/  PRMT R28, RZ, 0x7610, R28 ;  /* 0x00007610ff1c7816 */ /* 0x000fc6000000001c */
[----:B------:R-:W-:-:S05]  /*3460*/  FFMA R29, R138, R8, R29 ;  /* 0x000000088a1d7223 */ /* 0x000fca000000001d */
[----:B------:R-:W-:-:S05]  /*3470*/  F2FP.SATFINITE.E4M3.F32.PACK_AB_MERGE_C R29, RZ, R29, RZ ;  /* 0x0000001dff1d723e */ /* 0x000fca00048070ff */
[----:B------:R4:W-:Y:S01]  /*3480*/  @!P4 STG.E.U8 desc[UR16][R10.64+0x1], R29 ;  /* 0x0000011d0a00c986 */ /* 0x0009e2000c101110 */
[----:B------:R-:W-:Y:S05]  /*3490*/  @P5 BRA `(.L_x_46) ;  /* 0x0000000000045947 */ /* 0x000fea0003800000 */
[----:B------:R0:W5:Y:S02]  /*34a0*/  LDG.E.U8 R28, desc[UR16][R6.64+0x8] ;  /* 0x00000810061c7981 */ /* 0x000164000c1e1100 */
.L_x_46:
[----:B------:R-:W-:Y:S05]  /*34b0*/  BSYNC B1 ;  /* 0x0000000000017941 */ /* 0x000fea0003800000 */
.L_x_45:
[----:B-----5:R-:W-:Y:S01]  /*34c0*/  LOP3.LUT R28, R28, 0xff, RZ, 0xc0, !PT ;  /* 0x000000ff1c1c7812 */ /* 0x020fe200078ec0ff */
[----:B------:R-:W-:Y:S01]  /*34d0*/  BSSY B1, `(.L_x_47) ;  /* 0x000000b000017945 */ /* 0x000fe20003800000 */
[----:B------:R-:W-:Y:S02]  /*34e0*/  ISETP.LT.OR P4, PT, R27, 0xa, !P1 ;  /* 0x0000000a1b00780c */ /* 0x000fe40004f81670 */
[----:B------:R-:W-:-:S05]  /*34f0*/  F2FP.F16.E4M3.UNPACK_B R28, R28 ;  /* 0x0000001cff1c723e */ /* 0x000fca00020006ff */
[----:B------:R-:W-:-:S05]  /*3500*/  HADD2.F32 R28, -RZ, R28.H0_H0 ;  /* 0x2000001cff1c7230 */ /* 0x000fca0000004100 */
[----:B------:R-:W-:-:S04]  /*3510*/  FMUL R28, R28, R9 ;  /* 0x000000091c1c7220 */ /* 0x000fc80000400000 */
[----:B------:R-:W-:-:S05]  /*3520*/  FFMA R28, R137, R8, R28 ;  /* 0x00000008891c7223 */ /* 0x000fca000000001c */
[----:B----4-:R-:W-:Y:S02]  /*3530*/  F2FP.SATFINITE.E4M3.F32.PACK_AB_MERGE_C R29, RZ, R28, RZ ;  /* 0x0000001cff1d723e */ /* 0x010fe400048070ff */
[----:B------:R-:W-:-:S03]  /*3540*/  PRMT R28, RZ, 0x7610, R28 ;  /* 0x00007610ff1c7816 */ /* 0x000fc6000000001c */
[----:B------:R4:W-:Y:S01]  /*3550*/  @!P5 STG.E.U8 desc[UR16][R12.64+0x8], R29 ;  /* 0x0000081d0c00d986 */ /* 0x0009e2000c101110 */
[----:B------:R-:W-:Y:S05]  /*3560*/  @P4 BRA `(.L_x_48) ;  /* 0x0000000000044947 */ /* 0x000fea0003800000 */
[----:B------:R0:W5:Y:S02]  /*3570*/  LDG.E.U8 R28, desc[UR16][R6.64+0x9] ;  /* 0x00000910061c7981 */ /* 0x000164000c1e1100 */
.L_x_48:
[----:B------:R-:W-:Y:S05]  /*3580*/  BSYNC B1 ;  /* 0x0000000000017941 */ /* 0x000fea0003800000 */
.L_x_47:
        /* <DEDUP_REMOVED lines=12> */
.L_x_50:
[----:B------:R-:W-:Y:S05]  /*3650*/  BSYNC B1 ;  /* 0x0000000000017941 */ /* 0x000fea0003800000 */
.L_x_49:
        /* <DEDUP_REMOVED lines=12> */
.L_x_52:
[----:B------:R-:W-:Y:S05]  /*3720*/  BSYNC B1 ;  /* 0x0000000000017941 */ /* 0x000fea0003800000 */
.L_x_51:
        /* <DEDUP_REMOVED lines=12> */
.L_x_54:
[----:B------:R-:W-:Y:S05]  /*37f0*/  BSYNC B1 ;  /* 0x0000000000017941 */ /* 0x000fea0003800000 */
.L_x_53:
        /* <DEDUP_REMOVED lines=12> */
.L_x_56:
[----:B------:R-:W-:Y:S05]  /*38c0*/  BSYNC B1 ;  /* 0x0000000000017941 */ /* 0x000fea0003800000 */
.L_x_55:
        /* <DEDUP_REMOVED lines=12> */
.L_x_58:
[----:B------:R-:W-:Y:S05]  /*3990*/  BSYNC B1 ;  /* 0x0000000000017941 */ /* 0x000fea0003800000 */
.L_x_57:
        /* <DEDUP_REMOVED lines=12> */
.L_x_60:
[----:B------:R-:W-:Y:S05]  /*3a60*/  BSYNC B1 ;  /* 0x0000000000017941 */ /* 0x000fea0003800000 */
.L_x_59:
        /* <DEDUP_REMOVED lines=12> */
.L_x_62:
[----:B------:R-:W-:Y:S05]  /*3b30*/  BSYNC B1 ;  /* 0x0000000000017941 */ /* 0x000fea0003800000 */
.L_x_61:
        /* <DEDUP_REMOVED lines=12> */
.L_x_64:
[----:B------:R-:W-:Y:S05]  /*3c00*/  BSYNC B1 ;  /* 0x0000000000017941 */ /* 0x000fea0003800000 */
.L_x_63:
        /* <DEDUP_REMOVED lines=12> */
.L_x_66:
[----:B------:R-:W-:Y:S05]  /*3cd0*/  BSYNC B1 ;  /* 0x0000000000017941 */ /* 0x000fea0003800000 */
.L_x_65:
        /* <DEDUP_REMOVED lines=12> */
.L_x_68:
[----:B------:R-:W-:Y:S05]  /*3da0*/  BSYNC B1 ;  /* 0x0000000000017941 */ /* 0x000fea0003800000 */
.L_x_67:
        /* <DEDUP_REMOVED lines=12> */
.L_x_70:
[----:B------:R-:W-:Y:S05]  /*3e70*/  BSYNC B1 ;  /* 0x0000000000017941 */ /* 0x000fea0003800000 */
.L_x_69:
        /* <DEDUP_REMOVED lines=12> */
.L_x_72:
[----:B------:R-:W-:Y:S05]  /*3f40*/  BSYNC B1 ;  /* 0x0000000000017941 */ /* 0x000fea0003800000 */
.L_x_71:
        /* <DEDUP_REMOVED lines=12> */
.L_x_74:
[----:B------:R-:W-:Y:S05]  /*4010*/  BSYNC B1 ;  /* 0x0000000000017941 */ /* 0x000fea0003800000 */
.L_x_73:
        /* <DEDUP_REMOVED lines=12> */
.L_x_76:
[----:B------:R-:W-:Y:S05]  /*40e0*/  BSYNC B1 ;  /* 0x0000000000017941 */ /* 0x000fea0003800000 */
.L_x_75:
        /* <DEDUP_REMOVED lines=12> */
.L_x_78:
[----:B------:R-:W-:Y:S05]  /*41b0*/  BSYNC B1 ;  /* 0x0000000000017941 */ /* 0x000fea0003800000 */
.L_x_77:
        /* <DEDUP_REMOVED lines=12> */
.L_x_80:
[----:B------:R-:W-:Y:S05]  /*4280*/  BSYNC B1 ;  /* 0x0000000000017941 */ /* 0x000fea0003800000 */
.L_x_79:
        /* <DEDUP_REMOVED lines=12> */
.L_x_82:
[----:B------:R-:W-:Y:S05]  /*4350*/  BSYNC B1 ;  /* 0x0000000000017941 */ /* 0x000fea0003800000 */
.L_x_81:
        /* <DEDUP_REMOVED lines=12> */
.L_x_84:
[----:B------:R-:W-:Y:S05]  /*4420*/  BSYNC B1 ;  /* 0x0000000000017941 */ /* 0x000fea0003800000 */
.L_x_83:
        /* <DEDUP_REMOVED lines=12> */
.L_x_86:
[----:B------:R-:W-:Y:S05]  /*44f0*/  BSYNC B1 ;  /* 0x0000000000017941 */ /* 0x000fea0003800000 */
.L_x_85:
        /* <DEDUP_REMOVED lines=12> */
.L_x_88:
[----:B------:R-:W-:Y:S05]  /*45c0*/  BSYNC B1 ;  /* 0x0000000000017941 */ /* 0x000fea0003800000 */
.L_x_87:
        /* <DEDUP_REMOVED lines=12> */
.L_x_90:
[----:B------:R-:W-:Y:S05]  /*4690*/  BSYNC B1 ;  /* 0x0000000000017941 */ /* 0x000fea0003800000 */
.L_x_89:
        /* <DEDUP_REMOVED lines=12> */
.L_x_92:
[----:B------:R-:W-:Y:S05]  /*4760*/  BSYNC B1 ;  /* 0x0000000000017941 */ /* 0x000fea0003800000 */
.L_x_91:
        /* <DEDUP_REMOVED lines=12> */
.L_x_94:
[----:B------:R-:W-:Y:S05]  /*4830*/  BSYNC B1 ;  /* 0x0000000000017941 */ /* 0x000fea0003800000 */
.L_x_93:
        /* <DEDUP_REMOVED lines=12> */
.L_x_96:
[----:B------:R-:W-:Y:S05]  /*4900*/  BSYNC B1 ;  /* 0x0000000000017941 */ /* 0x000fea0003800000 */
.L_x_95:
        /* <DEDUP_REMOVED lines=12> */
.L_x_98:
[----:B------:R-:W-:Y:S05]  /*49d0*/  BSYNC B1 ;  /* 0x0000000000017941 */ /* 0x000fea0003800000 */
.L_x_97:
        /* <DEDUP_REMOVED lines=12> */
.L_x_100:
[----:B------:R-:W-:Y:S05]  /*4aa0*/  BSYNC B1 ;  /* 0x0000000000017941 */ /* 0x000fea0003800000 */
.L_x_99:
        /* <DEDUP_REMOVED lines=12> */
.L_x_102:
[----:B------:R-:W-:Y:S05]  /*4b70*/  BSYNC B1 ;  /* 0x0000000000017941 */ /* 0x000fea0003800000 */
.L_x_101:
        /* <DEDUP_REMOVED lines=12> */
.L_x_104:
[----:B------:R-:W-:Y:S05]  /*4c40*/  BSYNC B1 ;  /* 0x0000000000017941 */ /* 0x000fea0003800000 */
.L_x_103:
        /* <DEDUP_REMOVED lines=12> */
.L_x_106:
[----:B------:R-:W-:Y:S05]  /*4d10*/  BSYNC B1 ;  /* 0x0000000000017941 */ /* 0x000fea0003800000 */
.L_x_105:
        /* <DEDUP_REMOVED lines=12> */
.L_x_108:
[----:B------:R-:W-:Y:S05]  /*4de0*/  BSYNC B1 ;  /* 0x0000000000017941 */ /* 0x000fea0003800000 */
.L_x_107:
        /* <DEDUP_REMOVED lines=12> */
.L_x_110:
[----:B------:R-:W-:Y:S05]  /*4eb0*/  BSYNC B1 ;  /* 0x0000000000017941 */ /* 0x000fea0003800000 */
.L_x_109:
        /* <DEDUP_REMOVED lines=12> */
.L_x_112:
[----:B------:R-:W-:Y:S05]  /*4f80*/  BSYNC B1 ;  /* 0x0000000000017941 */ /* 0x000fea0003800000 */
.L_x_111:
        /* <DEDUP_REMOVED lines=12> */
.L_x_114:
[----:B------:R-:W-:Y:S05]  /*5050*/  BSYNC B1 ;  /* 0x0000000000017941 */ /* 0x000fea0003800000 */
.L_x_113:
        /* <DEDUP_REMOVED lines=12> */
.L_x_116:
[----:B------:R-:W-:Y:S05]  /*5120*/  BSYNC B1 ;  /* 0x0000000000017941 */ /* 0x000fea0003800000 */
.L_x_115:
        /* <DEDUP_REMOVED lines=12> */
.L_x_118:
[----:B------:R-:W-:Y:S05]  /*51f0*/  BSYNC B1 ;  /* 0x0000000000017941 */ /* 0x000fea0003800000 */
.L_x_117:
        /* <DEDUP_REMOVED lines=12> */
.L_x_120:
[----:B------:R-:W-:Y:S05]  /*52c0*/  BSYNC B1 ;  /* 0x0000000000017941 */ /* 0x000fea0003800000 */
.L_x_119:
        /* <DEDUP_REMOVED lines=12> */
.L_x_122:
[----:B------:R-:W-:Y:S05]  /*5390*/  BSYNC B1 ;  /* 0x0000000000017941 */ /* 0x000fea0003800000 */
.L_x_121:
        /* <DEDUP_REMOVED lines=12> */
.L_x_124:
[----:B------:R-:W-:Y:S05]  /*5460*/  BSYNC B1 ;  /* 0x0000000000017941 */ /* 0x000fea0003800000 */
.L_x_123:
        /* <DEDUP_REMOVED lines=12> */
.L_x_126:
[----:B------:R-:W-:Y:S05]  /*5530*/  BSYNC B1 ;  /* 0x0000000000017941 */ /* 0x000fea0003800000 */
.L_x_125:
        /* <DEDUP_REMOVED lines=12> */
.L_x_128:
[----:B------:R-:W-:Y:S05]  /*5600*/  BSYNC B1 ;  /* 0x0000000000017941 */ /* 0x000fea0003800000 */
.L_x_127:
        /* <DEDUP_REMOVED lines=12> */
.L_x_130:
[----:B------:R-:W-:Y:S05]  /*56d0*/  BSYNC B1 ;  /* 0x0000000000017941 */ /* 0x000fea0003800000 */
.L_x_129:
        /* <DEDUP_REMOVED lines=12> */
.L_x_132:
[----:B------:R-:W-:Y:S05]  /*57a0*/  BSYNC B1 ;  /* 0x0000000000017941 */ /* 0x000fea0003800000 */
.L_x_131:
        /* <DEDUP_REMOVED lines=12> */
.L_x_134:
[----:B------:R-:W-:Y:S05]  /*5870*/  BSYNC B1 ;  /* 0x0000000000017941 */ /* 0x000fea0003800000 */
.L_x_133:
        /* <DEDUP_REMOVED lines=12> */
.L_x_136:
[----:B------:R-:W-:Y:S05]  /*5940*/  BSYNC B1 ;  /* 0x0000000000017941 */ /* 0x000fea0003800000 */
.L_x_135:
        /* <DEDUP_REMOVED lines=12> */
.L_x_138:
[----:B------:R-:W-:Y:S05]  /*5a10*/  BSYNC B1 ;  /* 0x0000000000017941 */ /* 0x000fea0003800000 */
.L_x_137:
        /* <DEDUP_REMOVED lines=12> */
.L_x_140:
[----:B------:R-:W-:Y:S05]  /*5ae0*/  BSYNC B1 ;  /* 0x0000000000017941 */ /* 0x000fea0003800000 */
.L_x_139:
        /* <DEDUP_REMOVED lines=12> */
.L_x_142:
[----:B------:R-:W-:Y:S05]  /*5bb0*/  BSYNC B1 ;  /* 0x0000000000017941 */ /* 0x000fea0003800000 */
.L_x_141:
        /* <DEDUP_REMOVED lines=12> */
.L_x_144:
[----:B------:R-:W-:Y:S05]  /*5c80*/  BSYNC B1 ;  /* 0x0000000000017941 */ /* 0x000fea0003800000 */
.L_x_143:
        /* <DEDUP_REMOVED lines=12> */
.L_x_146:
[----:B------:R-:W-:Y:S05]  /*5d50*/  BSYNC B1 ;  /* 0x0000000000017941 */ /* 0x000fea0003800000 */
.L_x_145:
[----:B-----5:R-:W-:Y:S01]  /*5d60*/  LOP3.LUT R28, R28, 0xff, RZ, 0xc0, !PT ;  /* 0x000000ff1c1c7812 */ /* 0x020fe200078ec0ff */
[----:B------:R-:W-:Y:S01]  /*5d70*/  BSSY B1, `(.L_x_147) ;  /* 0x000000b000017945 */ /* 0x000fe20003800000 */
[----:B------:R-:W-:Y:S02]  /*5d80*/  ISETP.LT.OR P4, PT, R27, 0x6a, !P2 ;  /* 0x0000006a1b00780c */ /* 0x000fe40005781670 */
[----:B------:R-:W-:-:S05]  /*5d90*/  F2FP.F16.E4M3.UNPACK_B R28, R28 ;  /* 0x0000001cff1c723e */ /* 0x000fca00020006ff */
[----:B------:R-:W-:-:S05]  /*5da0*/  HADD2.F32 R28, -RZ, R28.H0_H0 ;  /* 0x2000001cff1c7230 */ /* 0x000fca0000004100 */
[----:B------:R-:W-:-:S04]  /*5db0*/  FMUL R28, R28, R9 ;  /* 0x000000091c1c7220 */ /* 0x000fc80000400000 */
[----:B------:R-:W-:Y:S01]  /*5dc0*/  FFMA R28, R23, R8, R28 ;  /* 0x00000008171c7223 */ /* 0x000fe2000000001c */
[----:B------:R-:W-:-:S04]  /*5dd0*/  PRMT R23, RZ, 0x7610, R23 ;  /* 0x00007610ff177816 */ /* 0x000fc80000000017 */
[----:B----4-:R-:W-:-:S05]  /*5de0*/  F2FP.SATFINITE.E4M3.F32.PACK_AB_MERGE_C R29, RZ, R28, RZ ;  /* 0x0000001cff1d723e */ /* 0x010fca00048070ff */
[----:B------:R4:W-:Y:S01]  /*5df0*/  @!P5 STG.E.U8 desc[UR16][R10.64+0x68], R29 ;  /* 0x0000681d0a00d986 */ /* 0x0009e2000c101110 */
[----:B------:R-:W-:Y:S05]  /*5e00*/  @P4 BRA `(.L_x_148) ;  /* 0x0000000000044947 */ /* 0x000fea0003800000 */
[----:B------:R0:W5:Y:S02]  /*5e10*/  LDG.E.U8 R23, desc[UR16][R24.64+0x69] ;  /* 0x0000691018177981 */ /* 0x000164000c1e1100 */
.L_x_148:
[----:B------:R-:W-:Y:S05]  /*5e20*/  BSYNC B1 ;  /* 0x0000000000017941 */ /* 0x000fea0003800000 */
.L_x_147:
        /* <DEDUP_REMOVED lines=8> */
[----:B------:R-:W-:-:S05]  /*5eb0*/  F2FP.SATFINITE.E4M3.F32.PACK_AB_MERGE_C R23, RZ, R23, RZ ;  /* 0x00000017ff17723e */ /* 0x000fca00048070ff */
[----:B------:R0:W-:Y:S01]  /*5ec0*/  @!P4 STG.E.U8 desc[UR16][R10.64+0x69], R23 ;  /* 0x000069170a00c986 */ /* 0x0001e2000c101110 */
[----:B------:R-:W-:Y:S05]  /*5ed0*/  @P5 BRA `(.L_x_150) ;  /* 0x0000000000045947 */ /* 0x000fea0003800000 */
[----:B------:R0:W5:Y:S02]  /*5ee0*/  LDG.E.U8 R22, desc[UR16][R6.64+0x70] ;  /* 0x0000701006167981 */ /* 0x000164000c1e1100 */
.L_x_150:
[----:B------:R-:W-:Y:S05]  /*5ef0*/  BSYNC B1 ;  /* 0x0000000000017941 */ /* 0x000fea0003800000 */
.L_x_149:
        /* <DEDUP_REMOVED lines=8> */
[----:B0-----:R-:W-:-:S05]  /*5f80*/  F2FP.SATFINITE.E4M3.F32.PACK_AB_MERGE_C R23, RZ, R22, RZ ;  /* 0x00000016ff17723e */ /* 0x001fca00048070ff */
[----:B------:R0:W-:Y:S01]  /*5f90*/  @!P5 STG.E.U8 desc[UR16][R12.64+0x70], R23 ;  /* 0x000070170c00d986 */ /* 0x0001e2000c101110 */
[----:B------:R-:W-:Y:S05]  /*5fa0*/  @P4 BRA `(.L_x_152) ;  /* 0x0000000000044947 */ /* 0x000fea0003800000 */
[----:B------:R0:W5:Y:S02]  /*5fb0*/  LDG.E.U8 R21, desc[UR16][R6.64+0x71] ;  /* 0x0000711006157981 */ /* 0x000164000c1e1100 */
.L_x_152:
[----:B------:R-:W-:Y:S05]  /*5fc0*/  BSYNC B1 ;  /* 0x0000000000017941 */ /* 0x000fea0003800000 */
.L_x_151:
        /* <DEDUP_REMOVED lines=12> */
.L_x_154:
[----:B------:R-:W-:Y:S05]  /*6090*/  BSYNC B1 ;  /* 0x0000000000017941 */ /* 0x000fea0003800000 */
.L_x_153:
        /* <DEDUP_REMOVED lines=12> */
.L_x_156:
[----:B------:R-:W-:Y:S05]  /*6160*/  BSYNC B1 ;  /* 0x0000000000017941 */ /* 0x000fea0003800000 */
.L_x_155:
        /* <DEDUP_REMOVED lines=12> */
.L_x_158:
[----:B------:R-:W-:Y:S05]  /*6230*/  BSYNC B1 ;  /* 0x0000000000017941 */ /* 0x000fea0003800000 */
.L_x_157:
        /* <DEDUP_REMOVED lines=12> */
.L_x_160:
[----:B------:R-:W-:Y:S05]  /*6300*/  BSYNC B1 ;  /* 0x0000000000017941 */ /* 0x000fea0003800000 */
.L_x_159:
[----:B-----5:R-:W-:Y:S01]  /*6310*/  LOP3.LUT R15, R15, 0xff, RZ, 0xc0, !PT ;  /* 0x000000ff0f0f7812 */ /* 0x020fe200078ec0ff */
[----:B------:R-:W-:Y:S01]  /*6320*/  BSSY B1, `(.L_x_161) ;  /* 0x000000b000017945 */ /* 0x000fe20003800000 */
[----:B------:R-:W-:Y:S02]  /*6330*/  ISETP.LT.OR P4, PT, R27, 0x79, !P2 ;  /* 0x000000791b00780c */ /* 0x000fe40005781670 */
[----:B------:R-:W-:-:S05]  /*6340*/  F2FP.F16.E4M3.UNPACK_B R15, R15 ;  /* 0x0000000fff0f723e */ /* 0x000fca00020006ff */
[----:B0-2---:R-:W-:-:S05]  /*6350*/  HADD2.F32 R6, -RZ, R15.H0_H0 ;  /* 0x2000000fff067230 */ /* 0x005fca0000004100 */
[----:B------:R-:W-:Y:S01]  /*6360*/  FMUL R7, R6, R9 ;  /* 0x0000000906077220 */ /* 0x000fe20000400000 */
[----:B------:R-:W-:-:S03]  /*6370*/  PRMT R6, RZ, 0x7610, R6 ;  /* 0x00007610ff067816 */ /* 0x000fc60000000006 */
[----:B------:R-:W-:-:S05]  /*6380*/  FFMA R7, R14, R8, R7 ;  /* 0x000000080e077223 */ /* 0x000fca0000000007 */
[----:B------:R-:W-:-:S05]  /*6390*/  F2FP.SATFINITE.E4M3.F32.PACK_AB_MERGE_C R7, RZ, R7, RZ ;  /* 0x00000007ff07723e */ /* 0x000fca00048070ff */
[----:B------:R0:W-:Y:S01]  /*63a0*/  @!P1 STG.E.U8 desc[UR16][R12.64+0x79], R7 ;  /* 0x000079070c009986 */ /* 0x0001e2000c101110 */
[----:B------:R-:W-:Y:S05]  /*63b0*/  @P4 BRA `(.L_x_162) ;  /* 0x0000000000044947 */ /* 0x000fea0003800000 */
[----:B------:R2:W5:Y:S02]  /*63c0*/  LDG.E.U8 R6, desc[UR16][R24.64+0x78] ;  /* 0x0000781018067981 */ /* 0x000564000c1e1100 */
.L_x_162:
[----:B------:R-:W-:Y:S05]  /*63d0*/  BSYNC B1 ;  /* 0x0000000000017941 */ /* 0x000fea0003800000 */
.L_x_161:
[----:B-----5:R-:W-:Y:S01]  /*63e0*/  LOP3.LUT R6, R6, 0xff, RZ, 0xc0, !PT ;  /* 0x000000ff06067812 */ /* 0x020fe200078ec0ff */
[----:B------:R-:W-:Y:S01]  /*63f0*/  BSSY B1, `(.L_x_163) ;  /* 0x000000b000017945 */ /* 0x000fe20003800000 */
[----:B------:R-:W-:Y:S02]  /*6400*/  ISETP.LT.OR P2, PT, R27, 0x7a, !P2 ;  /* 0x0000007a1b00780c */ /* 0x000fe40005741670 */
[----:B------:R-:W-:-:S05]  /*6410*/  F2FP.F16.E4M3.UNPACK_B R6, R6 ;  /* 0x00000006ff06723e */ /* 0x000fca00020006ff */
[----:B------:R-:W-:-:S05]  /*6420*/  HADD2.F32 R6, -RZ, R6.H0_H0 ;  /* 0x20000006ff067230 */ /* 0x000fca0000004100 */
[----:B------:R-:W-:-:S04]  /*6430*/  FMUL R6, R6, R9 ;  /* 0x0000000906067220 */ /* 0x000fc80000400000 */
[----:B------:R-:W-:-:S05]  /*6440*/  FFMA R6, R17, R8, R6 ;  /* 0x0000000811067223 */ /* 0x000fca0000000006 */
[----:B0-----:R-:W-:Y:S02]  /*6450*/  F2FP.SATFINITE.E4M3.F32.PACK_AB_MERGE_C R7, RZ, R6, RZ ;  /* 0x00000006ff07723e */ /* 0x001fe400048070ff */
[----:B------:R-:W-:-:S03]  /*6460*/  PRMT R6, RZ, 0x7610, R6 ;  /* 0x00007610ff067816 */ /* 0x000fc60000000006 */
[----:B------:R0:W-:Y:S01]  /*6470*/  @!P4 STG.E.U8 desc[UR16][R10.64+0x78], R7 ;  /* 0x000078070a00c986 */ /* 0x0001e2000c101110 */
[----:B------:R-:W-:Y:S05]  /*6480*/  @P2 BRA `(.L_x_164) ;  /* 0x0000000000042947 */ /* 0x000fea0003800000 */
[----:B------:R0:W5:Y:S02]  /*6490*/  LDG.E.U8 R6, desc[UR16][R24.64+0x79] ;  /* 0x0000791018067981 */ /* 0x000164000c1e1100 */
.L_x_164:
[----:B------:R-:W-:Y:S05]  /*64a0*/  BSYNC B1 ;  /* 0x0000000000017941 */ /* 0x000fea0003800000 */
.L_x_163:
[----:B------:R-:W-:Y:S05]  /*64b0*/  @P2 BRA `(.L_x_165) ;  /* 0x0000001000282947 */ /* 0x000fea0003800000 */
[----:B-----5:R-:W-:-:S04]  /*64c0*/  LOP3.LUT R6, R6, 0xff, RZ, 0xc0, !PT ;  /* 0x000000ff06067812 */ /* 0x020fc800078ec0ff */
[----:B------:R-:W-:-:S05]  /*64d0*/  F2FP.F16.E4M3.UNPACK_B R6, R6 ;  /* 0x00000006ff06723e */ /* 0x000fca00020006ff */
[----:B------:R-:W-:-:S05]  /*64e0*/  HADD2.F32 R6, -RZ, R6.H0_H0 ;  /* 0x20000006ff067230 */ /* 0x000fca0000004100 */
[----:B0-----:R-:W-:-:S04]  /*64f0*/  FMUL R7, R6, R9 ;  /* 0x0000000906077220 */ /* 0x001fc80000400000 */
[----:B------:R-:W-:-:S05]  /*6500*/  FFMA R7, R16, R8, R7 ;  /* 0x0000000810077223 */ /* 0x000fca0000000007 */
[----:B------:R-:W-:-:S05]  /*6510*/  F2FP.SATFINITE.E4M3.F32.PACK_AB_MERGE_C R7, RZ, R7, RZ ;  /* 0x00000007ff07723e */ /* 0x000fca00048070ff */
[----:B------:R0:W-:Y:S01]  /*6520*/  STG.E.U8 desc[UR16][R10.64+0x79], R7 ;  /* 0x000079070a007986 */ /* 0x0001e2000c101110 */
[----:B------:R-:W-:Y:S05]  /*6530*/  BRA `(.L_x_165) ;  /* 0x0000001000087947 */ /* 0x000fea0003800000 */
.L_x_36:
[----:B------:R-:W-:Y:S01]  /*6540*/  ISETP.GE.AND P2, PT, R34, 0x1, PT ;  /* 0x000000012200780c */ /* 0x000fe20003f46270 */
[-C--:B--2---:R-:W-:Y:S01]  /*6550*/  FMUL R141, R141, R8.reuse ;  /* 0x000000088d8d7220 */ /* 0x084fe20000400000 */
[-C--:B------:R-:W-:Y:S01]  /*6560*/  FMUL R140, R140, R8.reuse ;  /* 0x000000088c8c7220 */ /* 0x080fe20000400000 */
[----:B------:R-:W-:Y:S01]  /*6570*/  ISETP.GE.AND P1, PT, R34, 0x9, PT ;  /* 0x000000092200780c */ /* 0x000fe20003f26270 */
[-C--:B------:R-:W-:Y:S01]  /*6580*/  FMUL R138, R138, R8.reuse ;  /* 0x000000088a8a7220 */ /* 0x080fe20000400000 */
[----:B------:R-:W-:Y:S01]  /*6590*/  ISETP.LT.OR P5, PT, R27, 0x1, !P2 ;  /* 0x000000011b00780c */ /* 0x000fe200057a1670 */
[-C--:B------:R-:W-:Y:S01]  /*65a0*/  FMUL R139, R139, R8.reuse ;  /* 0x000000088b8b7220 */ /* 0x080fe20000400000 */
[----:B------:R-:W-:Y:S01]  /*65b0*/  ISETP.LT.OR P4, PT, R27, 0x2, !P2 ;  /* 0x000000021b00780c */ /* 0x000fe20005781670 */
[-C--:B------:R-:W-:Y:S01]  /*65c0*/  FMUL R137, R137, R8.reuse ;  /* 0x0000000889897220 */ /* 0x080fe20000400000 */
[----:B------:R-:W-:Y:S01]  /*65d0*/  F2FP.SATFINITE.E4M3.F32.PACK_AB_MERGE_C R141, RZ, R141, RZ ;  /* 0x0000008dff8d723e */ /* 0x000fe200048070ff */
[----:B------:R-:W-:Y:S01]  /*65e0*/  FMUL R136, R136, R8 ;  /* 0x0000000888887220 */ /* 0x000fe20000400000 */
[----:B------:R-:W-:Y:S01]  /*65f0*/  F2FP.SATFINITE.E4M3.F32.PACK_AB_MERGE_C R7, RZ, R140, RZ ;  /* 0x0000008cff07723e */ /* 0x000fe200048070ff */
[-C--:B------:R-:W-:Y:S01]  /*6600*/  FMUL R135, R135, R8.reuse ;  /* 0x0000000887877220 */ /* 0x080fe20000400000 */
[C---:B------:R-:W-:Y:S01]  /*6610*/  ISETP.LT.OR P6, PT, R27.reuse, 0x9, !P2 ;  /* 0x000000091b00780c */ /* 0x040fe200057c1670 */
[----:B------:R-:W-:Y:S01]  /*6620*/  FMUL R134, R134, R8 ;  /* 0x0000000886867220 */ /* 0x000fe20000400000 */
[----:B------:R-:W-:Y:S01]  /*6630*/  F2FP.SATFINITE.E4M3.F32.PACK_AB_MERGE_C R25, RZ, R138, RZ ;  /* 0x0000008aff19723e */ /* 0x000fe200048070ff */
[-C--:B------:R-:W-:Y:S01]  /*6640*/  FMUL R132, R132, R8.reuse ;  /* 0x0000000884847220 */ /* 0x080fe20000400000 */
[----:B------:R-:W-:Y:S01]  /*6650*/  F2FP.SATFINITE.E4M3.F32.PACK_AB_MERGE_C R139, RZ, R139, RZ ;  /* 0x0000008bff8b723e */ /* 0x000fe200048070ff */
[----:B------:R-:W-:Y:S01]  /*6660*/  @!P5 STG.E.U8 desc[UR16][R12.64], R141 ;  /* 0x0000008d0c00d986 */ /* 0x000fe2000c101110 */
[----:B------:R-:W-:Y:S01]  /*6670*/  ISETP.LT.OR P5, PT, R27, 0x2, !P1 ;  /* 0x000000021b00780c */ /* 0x000fe20004fa1670 */
[-C--:B------:R-:W-:Y:S01]  /*6680*/  FMUL R133, R133, R8.reuse ;  /* 0x0000000885857220 */ /* 0x080fe20000400000 */
[----:B------:R-:W-:Y:S01]  /*6690*/  F2FP.SATFINITE.E4M3.F32.PACK_AB_MERGE_C R137, RZ, R137, RZ ;  /* 0x00000089ff89723e */ /* 0x000fe200048070ff */
[----:B------:R0:W-:Y:S01]  /*66a0*/  @!P4 STG.E.U8 desc[UR16][R12.64+0x1], R7 ;  /* 0x000001070c00c986 */ /* 0x0001e2000c101110 */
[----:B------:R-:W-:Y:S01]  /*66b0*/  ISETP.LT.OR P4, PT, R27, 0x1, !P1 ;  /* 0x000000011b00780c */ /* 0x000fe20004f81670 */
[-C--:B------:R-:W-:Y:S01]  /*66c0*/  FMUL R131, R131, R8.reuse ;  /* 0x0000000883837220 */ /* 0x080fe20000400000 */
[----:B------:R-:W-:Y:S01]  /*66d0*/  F2FP.SATFINITE.E4M3.F32.PACK_AB_MERGE_C R135, RZ, R135, RZ ;  /* 0x00000087ff87723e */ /* 0x000fe200048070ff */
[----:B------:R-:W-:Y:S01]  /*66e0*/  FMUL R130, R130, R8 ;  /* 0x0000000882827220 */ /* 0x000fe20000400000 */
[----:B------:R-:W-:Y:S01]  /*66f0*/  F2FP.SATFINITE.E4M3.F32.PACK_AB_MERGE_C R29, RZ, R134, RZ ;  /* 0x00000086ff1d723e */ /* 0x000fe200048070ff */
[-C--:B------:R-:W-:Y:S01]  /*6700*/  FMUL R129, R129, R8.reuse ;  /* 0x0000000881817220 */ /* 0x080fe20000400000 */
[----:B------:R-:W-:Y:S01]  /*6710*/  F2FP.SATFINITE.E4M3.F32.PACK_AB_MERGE_C R133, RZ, R133, RZ ;  /* 0x00000085ff85723e */ /* 0x000fe200048070ff */
[-C--:B------:R-:W-:Y:S01]  /*6720*/  FMUL R128, R128, R8.reuse ;  /* 0x0000000880807220 */ /* 0x080fe20000400000 */
[----:B------:R-:W-:Y:S01]  /*6730*/  F2FP.SATFINITE.E4M3.F32.PACK_AB_MERGE_C R131, RZ, R131, RZ ;  /* 0x00000083ff83723e */ /* 0x000fe200048070ff */
[----:B------:R1:W-:Y:S01]  /*6740*/  @!P5 STG.E.U8 desc[UR16][R10.64+0x1], R25 ;  /* 0x000001190a00d986 */ /* 0x0003e2000c101110 */
[C---:B------:R-:W-:Y:S01]  /*6750*/  ISETP.LT.OR P5, PT, R27.reuse, 0xa, !P2 ;  /* 0x0000000a1b00780c */ /* 0x040fe200057a1670 */
[----:B------:R-:W-:Y:S01]  /*6760*/  FMUL R126, R126, R8 ;  /* 0x000000087e7e7220 */ /* 0x000fe20000400000 */
[----:B0-----:R-:W-:Y:S01]  /*6770*/  F2FP.SATFINITE.E4M3.F32.PACK_AB_MERGE_C R7, RZ, R136, RZ ;  /* 0x00000088ff07723e */ /* 0x001fe200048070ff */
[----:B------:R-:W-:Y:S01]  /*6780*/  @!P4 STG.E.U8 desc[UR16][R10.64], R139 ;  /* 0x0000008b0a00c986 */ /* 0x000fe2000c101110 */
[----:B------:R-:W-:Y:S01]  /*6790*/  ISETP.LT.OR P4, PT, R27, 0x9, !P1 ;  /* 0x000000091b00780c */ /* 0x000fe20004f81670 */
[-C--:B------:R-:W-:Y:S01]  /*67a0*/  FMUL R127, R127, R8.reuse ;  /* 0x000000087f7f7220 */ /* 0x080fe20000400000 */
[----:B------:R-:W-:Y:S01]  /*67b0*/  F2FP.SATFINITE.E4M3.F32.PACK_AB_MERGE_C R129, RZ, R129, RZ ;  /* 0x00000081ff81723e */ /* 0x000fe200048070ff */
[----:B------:R-:W-:Y:S01]  /*67c0*/  @!P6 STG.E.U8 desc[UR16][R12.64+0x8], R137 ;  /* 0x000008890c00e986 */ /* 0x000fe2000c101110 */
[----:B------:R-:W-:Y:S01]  /*67d0*/  ISETP.LT.OR P6, PT, R27, 0xa, !P1 ;  /* 0x0000000a1b00780c */ /* 0x000fe20004fc1670 */
[-C--:B------:R-:W-:Y:S01]  /*67e0*/  FMUL R125, R125, R8.reuse ;  /* 0x000000087d7d7220 */ /* 0x080fe20000400000 */
[----:B------:R-:W-:Y:S01]  /*67f0*/  F2FP.SATFINITE.E4M3.F32.PACK_AB_MERGE_C R127, RZ, R127, RZ ;  /* 0x0000007fff7f723e */ /* 0x000fe200048070ff */
[----:B------:R-:W-:Y:S01]  /*6800*/  FMUL R124, R124, R8 ;  /* 0x000000087c7c7220 */ /* 0x000fe20000400000 */
[----:B-1----:R-:W-:Y:S01]  /*6810*/  F2FP.SATFINITE.E4M3.F32.PACK_AB_MERGE_C R25, RZ, R132, RZ ;  /* 0x00000084ff19723e */ /* 0x002fe200048070ff */
[----:B------:R0:W-:Y:S01]  /*6820*/  @!P5 STG.E.U8 desc[UR16][R12.64+0x9], R7 ;  /* 0x000009070c00d986 */ /* 0x0001e2000c101110 */
[----:B------:R-:W-:Y:S01]  /*6830*/  ISETP.LT.OR P5, PT, R27, 0x12, !P2 ;  /* 0x000000121b00780c */ /* 0x000fe200057a1670 */
[-C--:B------:R-:W-:Y:S01]  /*6840*/  FMUL R123, R123, R8.reuse ;  /* 0x000000087b7b7220 */ /* 0x080fe20000400000 */
[----:B------:R-:W-:Y:S01]  /*6850*/  F2FP.SATFINITE.E4M3.F32.PACK_AB_MERGE_C R125, RZ, R125, RZ ;  /* 0x0000007dff7d723e */ /* 0x000fe200048070ff */
[----:B------:R-:W-:Y:S01]  /*6860*/  @!P4 STG.E.U8 desc[UR16][R10.64+0x8], R135 ;  /* 0x000008870a00c986 */ /* 0x000fe2000c101110 */
[C---:B------:R-:W-:Y:S01]  /*6870*/  ISETP.LT.OR P4, PT, R27.reuse, 0x11, !P2 ;  /* 0x000000111b00780c */ /* 0x040fe20005781670 */
[-C--:B------:R-:W-:Y:S01]  /*6880*/  FMUL R122, R122, R8.reuse ;  /* 0x000000087a7a7220 */ /* 0x080fe20000400000 */
[----:B------:R-:W-:Y:S01]  /*6890*/  F2FP.SATFINITE.E4M3.F32.PACK_AB_MERGE_C R123, RZ, R123, RZ ;  /* 0x0000007bff7b723e */ /* 0x000fe200048070ff */
[----:B------:R1:W-:Y:S01]  /*68a0*/  @!P6 STG.E.U8 desc[UR16][R10.64+0x9], R29 ;  /* 0x0000091d0a00e986 */ /* 0x0003e2000c101110 */
[----:B------:R-:W-:Y:S01]  /*68b0*/  ISETP.LT.OR P6, PT, R27, 0x11, !P1 ;  /* 0x000000111b00780c */ /* 0x000fe20004fc1670 */
[-C--:B------:R-:W-:Y:S01]  /*68c0*/  FMUL R120, R120, R8.reuse ;  /* 0x0000000878787220 */ /* 0x080fe20000400000 */
[----:B------:R-:W-:Y:S01]  /*68d0*/  FMUL R121, R121, R8 ;  /* 0x0000000879797220 */ /* 0x000fe20000400000 */
[----:B0-----:R-:W-:Y:S01]  /*68e0*/  F2FP.SATFINITE.E4M3.F32.PACK_AB_MERGE_C R7, RZ, R130, RZ ;  /* 0x00000082ff07723e */ /* 0x001fe200048070ff */
[-C--:B------:R-:W-:Y:S01]  /*68f0*/  FMUL R119, R119, R8.reuse ;  /* 0x0000000877777220 */ /* 0x080fe20000400000 */
[----:B------:R0:W-:Y:S01]  /*6900*/  @!P5 STG.E.U8 desc[UR16][R12.64+0x11], R25 ;  /* 0x000011190c00d986 */ /* 0x0001e2000c101110 */
[C---:B------:R-:W-:Y:S01]  /*6910*/  ISETP.LT.OR P5, PT, R27.reuse, 0x12, !P1 ;  /* 0x000000121b00780c */ /* 0x040fe20004fa1670 */
[-C--:B------:R-:W-:Y:S01]  /*6920*/  FMUL R118, R118, R8.reuse ;  /* 0x0000000876767220 */ /* 0x080fe20000400000 */
[----:B------:R-:W-:Y:S01]  /*6930*/  F2FP.SATFINITE.E4M3.F32.PACK_AB_MERGE_C R121, RZ, R121, RZ ;  /* 0x00000079ff79723e */ /* 0x000fe200048070ff */
[----:B------:R-:W-:Y:S01]  /*6940*/  @!P4 STG.E.U8 desc[UR16][R12.64+0x10], R133 ;  /* 0x000010850c00c986 */ /* 0x000fe2000c101110 */
[----:B------:R-:W-:Y:S01]  /*6950*/  ISETP.LT.OR P4, PT, R27, 0x19, !P2 ;  /* 0x000000191b00780c */ /* 0x000fe20005781670 */
[----:B------:R-:W-:Y:S01]  /*6960*/  FMUL R117, R117, R8 ;  /* 0x0000000875757220 */ /* 0x000fe20000400000 */
[----:B-1----:R-:W-:Y:S01]  /*6970*/  F2FP.SATFINITE.E4M3.F32.PACK_AB_MERGE_C R29, RZ, R128, RZ ;  /* 0x00000080ff1d723e */ /* 0x002fe200048070ff */
[----:B------:R-:W-:Y:S01]  /*6980*/  @!P6 STG.E.U8 desc[UR16][R10.64+0x10], R131 ;  /* 0x000010830a00e986 */ /* 0x000fe2000c101110 */
[C---:B------:R-:W-:Y:S01]  /*6990*/  ISETP.LT.OR P6, PT, R27.reuse, 0x1a, !P2 ;  /* 0x0000001a1b00780c */ /* 0x040fe200057c1670 */
[-C--:B------:R-:W-:Y:S01]  /*69a0*/  FMUL R116, R116, R8.reuse ;  /* 0x0000000874747220 */ /* 0x080fe20000400000 */
[----:B------:R-:W-:Y:S01]  /*69b0*/  F2FP.SATFINITE.E4M3.F32.PACK_AB_MERGE_C R119, RZ, R119, RZ ;  /* 0x00000077ff77723e */ /* 0x000fe200048070ff */
[----:B------:R-:W-:Y:S01]  /*69c0*/  FMUL R114, R114, R8 ;  /* 0x0000000872727220 */ /* 0x000fe20000400000 */
[----:B0-----:R-:W-:Y:S01]  /*69d0*/  F2FP.SATFINITE.E4M3.F32.PACK_AB_MERGE_C R25, RZ, R126, RZ ;  /* 0x0000007eff19723e */ /* 0x001fe200048070ff */
[----:B------:R0:W-:Y:S01]  /*69e0*/  @!P5 STG.E.U8 desc[UR16][R10.64+0x11], R7 ;  /* 0x000011070a00d986 */ /* 0x0001e2000c101110 */
[----:B------:R-:W-:Y:S01]  /*69f0*/  ISETP.LT.OR P5, PT, R27, 0x1a, !P1 ;  /* 0x0000001a1b00780c */ /* 0x000fe20004fa1670 */
        /* <DEDUP_REMOVED lines=11> */
[----:B0-----:R-:W-:Y:S01]  /*6ab0*/  F2FP.SATFINITE.E4M3.F32.PACK_AB_MERGE_C R7, RZ, R124, RZ ;  /* 0x0000007cff07723e */ /* 0x001fe200048070ff */
[----:B------:R0:W-:Y:S01]  /*6ac0*/  @!P5 STG.E.U8 desc[UR16][R10.64+0x19], R25 ;  /* 0x000019190a00d986 */ /* 0x0001e2000c101110 */
[C---:B------:R-:W-:Y:S01]  /*6ad0*/  ISETP.LT.OR P5, PT, R27.reuse, 0x22, !P2 ;  /* 0x000000221b00780c */ /* 0x040fe200057a1670 */
[-C--:B------:R-:W-:Y:S01]  /*6ae0*/  FMUL R110, R110, R8.reuse ;  /* 0x000000086e6e7220 */ /* 0x080fe20000400000 */
[----:B------:R-:W-:Y:S01]  /*6af0*/  F2FP.SATFINITE.E4M3.F32.PACK_AB_MERGE_C R111, RZ, R111, RZ ;  /* 0x0000006fff6f723e */ /* 0x000fe200048070ff */
[----:B------:R-:W-:Y:S01]  /*6b00*/  @!P4 STG.E.U8 desc[UR16][R10.64+0x18], R127 ;  /* 0x0000187f0a00c986 */ /* 0x000fe2000c101110 */
[C---:B------:R-:W-:Y:S01]  /*6b10*/  ISETP.LT.OR P4, PT, R27.reuse, 0x21, !P1 ;  /* 0x000000211b00780c */ /* 0x040fe20004f81670 */
[----:B------:R-:W-:Y:S01]  /*6b20*/  FMUL R108, R108, R8 ;  /* 0x000000086c6c7220 */ /* 0x000fe20000400000 */
[----:B-1----:R-:W-:Y:S01]  /*6b30*/  F2FP.SATFINITE.E4M3.F32.PACK_AB_MERGE_C R29, RZ, R122, RZ ;  /* 0x0000007aff1d723e */ /* 0x002fe200048070ff */
[----:B------:R-:W-:Y:S01]  /*6b40*/  @!P6 STG.E.U8 desc[UR16][R12.64+0x20], R125 ;  /* 0x0000207d0c00e986 */ /* 0x000fe2000c101110 */
[----:B------:R-:W-:Y:S01]  /*6b50*/  ISETP.LT.OR P6, PT, R27, 0x22, !P1 ;  /* 0x000000221b00780c */ /* 0x000fe20004fc1670 */
[-C--:B------:R-:W-:Y:S01]  /*6b60*/  FMUL R109, R109, R8.reuse ;  /* 0x000000086d6d7220 */ /* 0x080fe20000400000 */
[----:B------:R-:W-:Y:S01]  /*6b70*/  FMUL R107, R107, R8 ;  /* 0x000000086b6b7220 */ /* 0x000fe20000400000 */
[----:B0-----:R-:W-:Y:S01]  /*6b80*/  F2FP.SATFINITE.E4M3.F32.PACK_AB_MERGE_C R25, RZ, R120, RZ ;  /* 0x00000078ff19723e */ /* 0x001fe200048070ff */
[-C--:B------:R-:W-:Y:S01]  /*6b90*/  FMUL R106, R106, R8.reuse ;  /* 0x000000086a6a7220 */ /* 0x080fe20000400000 */
        /* <DEDUP_REMOVED lines=33> */
[----:B------:R-:W-:Y:S01]  /*6db0*/  ISETP.LT.OR P4, PT, R27, 0x31, !P1 ;  /* 0x000000311b00780c */ /* 0x000fe20004f81670 */
[-C--:B------:R-:W-:Y:S01]  /*6dc0*/  FMUL R97, R97, R8.reuse ;  /* 0x0000000861617220 */ /* 0x080fe20000400000 */
[-C--:B------:R-:W-:Y:S01]  /*6dd0*/  FMUL R95, R95, R8.reuse ;  /* 0x000000085f5f7220 */ /* 0x080fe20000400000 */
        /* <DEDUP_REMOVED lines=37> */
[-C--:B------:R-:W-:Y:S01]  /*7030*/  FMUL R19, R19, R8.reuse ;  /* 0x0000000813137220 */ /* 0x080fe20000400000 */
        /* <DEDUP_REMOVED lines=17> */
[----:B------:R-:W-:Y:S01]  /*7150*/  F2FP.SATFINITE.E4M3.F32.PACK_AB_MERGE_C R15, RZ, R15, RZ ;  /* 0x0000000fff0f723e */ /* 0x000fe200048070ff */
[----:B------:R1:W-:Y:S01]  /*7160*/  @!P6 STG.E.U8 desc[UR16][R12.64+0x49], R29 ;  /* 0x0000491d0c00e986 */ /* 0x0003e2000c101110 */
[----:B------:R-:W-:-:S02]  /*7170*/  ISETP.LT.OR P6, PT, R27, 0x51, !P2 ;  /* 0x000000511b00780c */ /* 0x000fc400057c1670 */
[----:B------:R-:W-:Y:S02]  /*7180*/  F2FP.SATFINITE.E4M3.F32.PACK_AB_MERGE_C R17, RZ, R17, RZ ;  /* 0x00000011ff11723e */ /* 0x000fe400048070ff */
[----:B0-----:R-:W-:Y:S01]  /*7190*/  F2FP.SATFINITE.E4M3.F32.PACK_AB_MERGE_C R7, RZ, R100, RZ ;  /* 0x00000064ff07723e */ /* 0x001fe200048070ff */
[----:B------:R0:W-:Y:S01]  /*71a0*/  @!P5 STG.E.U8 desc[UR16][R10.64+0x49], R25 ;  /* 0x000049190a00d986 */ /* 0x0001e2000c101110 */
[----:B------:R-:W-:-:S03]  /*71b0*/  ISETP.LT.OR P5, PT, R27, 0x52, !P2 ;  /* 0x000000521b00780c */ /* 0x000fc600057a1670 */
[----:B------:R-:W-:Y:S01]  /*71c0*/  @!P4 STG.E.U8 desc[UR16][R10.64+0x48], R103 ;  /* 0x000048670a00c986 */ /* 0x000fe2000c101110 */
[C---:B------:R-:W-:Y:S02]  /*71d0*/  ISETP.LT.OR P4, PT, R27.reuse, 0x51, !P1 ;  /* 0x000000511b00780c */ /* 0x040fe40004f81670 */
[----:B-1----:R-:W-:Y:S01]  /*71e0*/  F2FP.SATFINITE.E4M3.F32.PACK_AB_MERGE_C R29, RZ, R98, RZ ;  /* 0x00000062ff1d723e */ /* 0x002fe200048070ff */
[----:B------:R-:W-:Y:S01]  /*71f0*/  @!P6 STG.E.U8 desc[UR16][R12.64+0x50], R101 ;  /* 0x000050650c00e986 */ /* 0x000fe2000c101110 */
[----:B------:R-:W-:Y:S02]  /*7200*/  ISETP.LT.OR P6, PT, R27, 0x52, !P1 ;  /* 0x000000521b00780c */ /* 0x000fe40004fc1670 */
[----:B0-----:R-:W-:-:S03]  /*7210*/  F2FP.SATFINITE.E4M3.F32.PACK_AB_MERGE_C R25, RZ, R96, RZ ;  /* 0x00000060ff19723e */ /* 0x001fc600048070ff */
[----:B------:R0:W-:Y:S01]  /*7220*/  @!P5 STG.E.U8 desc[UR16][R12.64+0x51], R7 ;  /* 0x000051070c00d986 */ /* 0x0001e2000c101110 */
[----:B------:R-:W-:-:S03]  /*7230*/  ISETP.LT.OR P5, PT, R27, 0x5a, !P2 ;  /* 0x0000005a1b00780c */ /* 0x000fc600057a1670 */
[----:B------:R-:W-:Y:S01]  /*7240*/  @!P4 STG.E.U8 desc[UR16][R10.64+0x50], R99 ;  /* 0x000050630a00c986 */ /* 0x000fe2000c101110 */
[----:B------:R-:W-:-:S03]  /*7250*/  ISETP.LT.OR P4, PT, R27, 0x59, !P2 ;  /* 0x000000591b00780c */ /* 0x000fc60005781670 */
[----:B------:R1:W-:Y:S01]  /*7260*/  @!P6 STG.E.U8 desc[UR16][R10.64+0x51], R29 ;  /* 0x0000511d0a00e986 */ /* 0x0003e2000c101110 */
[----:B------:R-:W-:Y:S02]  /*7270*/  ISETP.LT.OR P6, PT, R27, 0x59, !P1 ;  /* 0x000000591b00780c */ /* 0x000fe40004fc1670 */
[----:B0-----:R-:W-:-:S03]  /*7280*/  F2FP.SATFINITE.E4M3.F32.PACK_AB_MERGE_C R7, RZ, R94, RZ ;  /* 0x0000005eff07723e */ /* 0x001fc600048070ff */
        /* <DEDUP_REMOVED lines=27> */
[----:B------:R-:W-:Y:S01]  /*7440*/  @!P6 STG.E.U8 desc[UR16][R10.64+0x69], R29 ;  /* 0x0000691d0a00e986 */ /* 0x000fe2000c101110 */
[----:B------:R-:W-:Y:S02]  /*7450*/  ISETP.LT.OR P6, PT, R27, 0x71, !P1 ;  /* 0x000000711b00780c */ /* 0x000fe40004fc1670 */
[----:B0-----:R-:W-:-:S03]  /*7460*/  F2FP.SATFINITE.E4M3.F32.PACK_AB_MERGE_C R7, RZ, R18, RZ ;  /* 0x00000012ff07723e */ /* 0x001fc600048070ff */
[----:B------:R-:W-:Y:S01]  /*7470*/  @!P5 STG.E.U8 desc[UR16][R12.64+0x71], R25 ;  /* 0x000071190c00d986 */ /* 0x000fe2000c101110 */
[C---:B------:R-:W-:Y:S02]  /*7480*/  ISETP.LT.OR P5, PT, R27.reuse, 0x79, !P2 ;  /* 0x000000791b00780c */ /* 0x040fe400057a1670 */
[C---:B------:R-:W-:Y:S01]  /*7490*/  ISETP.LT.OR P2, PT, R27.reuse, 0x7a, !P2 ;  /* 0x0000007a1b00780c */ /* 0x040fe20005741670 */
[----:B------:R0:W-:Y:S01]  /*74a0*/  @!P4 STG.E.U8 desc[UR16][R12.64+0x70], R21 ;  /* 0x000070150c00c986 */ /* 0x0001e2000c101110 */
[----:B------:R-:W-:-:S03]  /*74b0*/  ISETP.LT.OR P4, PT, R27, 0x72, !P1 ;  /* 0x000000721b00780c */ /* 0x000fc60004f81670 */
[----:B------:R1:W-:Y:S01]  /*74c0*/  @!P6 STG.E.U8 desc[UR16][R10.64+0x70], R19 ;  /* 0x000070130a00e986 */ /* 0x0003e2000c101110 */
[C---:B------:R-:W-:Y:S02]  /*74d0*/  ISETP.LT.OR P6, PT, R27.reuse, 0x79, !P1 ;  /* 0x000000791b00780c */ /* 0x040fe40004fc1670 */
[----:B------:R-:W-:Y:S02]  /*74e0*/  ISETP.LT.OR P1, PT, R27, 0x7a, !P1 ;  /* 0x0000007a1b00780c */ /* 0x000fe40004f21670 */
[----:B0-----:R-:W-:-:S05]  /*74f0*/  F2FP.SATFINITE.E4M3.F32.PACK_AB_MERGE_C R21, RZ, R16, RZ ;  /* 0x00000010ff15723e */ /* 0x001fca00048070ff */
[----:B------:R0:W-:Y:S01]  /*7500*/  @!P4 STG.E.U8 desc[UR16][R10.64+0x71], R7 ;  /* 0x000071070a00c986 */ /* 0x0001e2000c101110 */
[----:B-1----:R-:W-:-:S03]  /*7510*/  F2FP.SATFINITE.E4M3.F32.PACK_AB_MERGE_C R19, RZ, R14, RZ ;  /* 0x0000000eff13723e */ /* 0x002fc600048070ff */
[----:B------:R0:W-:Y:S04]  /*7520*/  @!P5 STG.E.U8 desc[UR16][R12.64+0x78], R15 ;  /* 0x0000780f0c00d986 */ /* 0x0001e8000c101110 */
[----:B------:R0:W-:Y:S04]  /*7530*/  @!P2 STG.E.U8 desc[UR16][R12.64+0x79], R19 ;  /* 0x000079130c00a986 */ /* 0x0001e8000c101110 */
[----:B------:R0:W-:Y:S04]  /*7540*/  @!P6 STG.E.U8 desc[UR16][R10.64+0x78], R17 ;  /* 0x000078110a00e986 */ /* 0x0001e8000c101110 */
[----:B------:R0:W-:Y:S02]  /*7550*/  @!P1 STG.E.U8 desc[UR16][R10.64+0x79], R21 ;  /* 0x000079150a009986 */ /* 0x0001e4000c101110 */
.L_x_165:
[----:B------:R-:W-:Y:S05]  /*7560*/  BSYNC B0 ;  /* 0x0000000000007941 */ /* 0x000fea0003800000 */
.L_x_35:
[----:B------:R-:W-:Y:S01]  /*7570*/  ULDC UR6, c[0x0][0xc] ;  /* 0x0000030000067ab9 */ /* 0x000fe20000000800 */
[----:B------:R-:W-:Y:S01]  /*7580*/  ULDC UR7, c[0x0][0x10] ;  /* 0x0000040000077ab9 */ /* 0x000fe20000000800 */
[----:B0-----:R-:W0:Y:S01]  /*7590*/  LDC R7, c[0x0][0x14] ;  /* 0x00000500ff077b82 */ /* 0x001e220000000800 */
[----:B------:R-:W-:Y:S01]  /*75a0*/  UIMAD.WIDE.U32 UR6, UR6, UR7, URZ ;  /* 0x00000007060672a5 */ /* 0x000fe2000f8e003f */
[----:B----4-:R-:W-:Y:S01]  /*75b0*/  PRMT R10, RZ, 0x7610, R10 ;  /* 0x00007610ff0a7816 */ /* 0x010fe2000000000a */
[----:B-----5:R-:W-:-:S04]  /*75c0*/  IMAD.MOV.U32 R6, RZ, RZ, -0x1 ;  /* 0xffffffffff067424 */ /* 0x020fc800078e00ff */
[----:B0-----:R-:W-:-:S04]  /*75d0*/  IMAD.WIDE.U32 R2, R7, UR6, R2 ;  /* 0x0000000607027c25 */ /* 0x001fc8000f8e0002 */
[----:B------:R-:W-:Y:S01]  /*75e0*/  IMAD R7, R7, UR7, RZ ;  /* 0x0000000707077c24 */ /* 0x000fe2000f8e02ff */
[----:B------:R-:W-:Y:S02]  /*75f0*/  ULDC.64 UR6, c[0x0][0x650] ;  /* 0x0001940000067ab9 */ /* 0x000fe40000000a00 */
[----:B------:R-:W-:Y:S01]  /*7600*/  ISETP.GE.U32.AND P1, PT, R2, UR6, PT ;  /* 0x0000000602007c0c */ /* 0x000fe2000bf26070 */
[----:B------:R-:W-:Y:S02]  /*7610*/  IMAD.IADD R3, R3, 0x1, R7 ;  /* 0x0000000103037824 */ /* 0x000fe400078e0207 */
[----:B------:R-:W-:-:S03]  /*7620*/  IMAD.MOV.U32 R7, RZ, RZ, -0x1 ;  /* 0xffffffffff077424 */ /* 0x000fc600078e00ff */
[----:B------:R-:W-:-:S13]  /*7630*/  ISETP.GE.U32.AND.EX P1, PT, R3, UR7, PT, P1 ;  /* 0x0000000703007c0c */ /* 0x000fda000bf26110 */
[----:B------:R-:W-:Y:S05]  /*7640*/  @P1 BRA `(.L_x_166) ;  /* 0x0000000400601947 */ /* 0x000fea0003800000 */
[----:B------:R-:W0:Y:S01]  /*7650*/  S2R R20, SR_CTAID.X ;  /* 0x0000000000147919 */ /* 0x000e220000002500 */
[----:B------:R-:W4:Y:S01]  /*7660*/  LDC.64 R14, c[0x0][0x628] ;  /* 0x00018a00ff0e7b82 */ /* 0x000f220000000a00 */
[----:B------:R-:W-:Y:S01]  /*7670*/  ULDC UR6, c[0x0][0x150] ;  /* 0x0000540000067ab9 */ /* 0x000fe20000000800 */
[----:B-1----:R-:W-:Y:S01]  /*7680*/  IMAD.MOV.U32 R12, RZ, RZ, R2 ;  /* 0x000000ffff0c7224 */ /* 0x002fe200078e0002 */
[----:B------:R-:W1:Y:S01]  /*7690*/  S2R R22, SR_CTAID.Y ;  /* 0x0000000000167919 */ /* 0x000e620000002600 */
[----:B------:R-:W-:-:S04]  /*76a0*/  IMAD.MOV.U32 R13, RZ, RZ, R3 ;  /* 0x000000ffff0d7224 */ /* 0x000fc800078e0003 */
[----:B------:R-:W1:Y:S08]  /*76b0*/  LDC R23, c[0x0][0x144] ;  /* 0x00005100ff177b82 */ /* 0x000e700000000800 */
[----:B------:R-:W1:Y:S08]  /*76c0*/  LDC R16, c[0x0][0x630] ;  /* 0x00018c00ff107b82 */ /* 0x000e700000000800 */
[----:B------:R-:W1:Y:S01]  /*76d0*/  LDC.64 R18, c[0x0][0x620] ;  /* 0x00018800ff127b82 */ /* 0x000e620000000a00 */
[----:B----4-:R-:W-:-:S04]  /*76e0*/  ISETP.NE.U32.AND P1, PT, R14, RZ, PT ;  /* 0x000000ff0e00720c */ /* 0x010fc80003f25070 */
[----:B------:R-:W-:Y:S02]  /*76f0*/  ISETP.NE.AND.EX P1, PT, R15, RZ, PT, P1 ;  /* 0x000000ff0f00720c */ /* 0x000fe40003f25310 */
[----:B0-----:R-:W-:-:S05]  /*7700*/  I2FP.F32.U32 R6, R20 ;  /* 0x0000001400067245 */ /* 0x001fca0000201000 */
[----:B------:R-:W-:-:S04]  /*7710*/  FMUL R6, R6, UR6 ;  /* 0x0000000606067c20 */ /* 0x000fc80008400000 */
[----:B------:R0:W4:Y:S02]  /*7720*/  F2I.U32.TRUNC.NTZ R21, R6 ;  /* 0x0000000600157305 */ /* 0x000124000020f000 */
[----:B------:R-:W-:Y:S05]  /*7730*/  @!P1 BRA `(.L_x_167) ;  /* 0x0000000000289947 */ /* 0x000fea0003800000 */
[----:B------:R-:W5:Y:S02]  /*7740*/  LDC R7, c[0x0][0x634] ;  /* 0x00018d00ff077b82 */ /* 0x000f640000000800 */
[----:B-----5:R-:W-:-:S05]  /*7750*/  IADD3 R13, P1, R2, R7, RZ ;  /* 0x00000007020d7210 */ /* 0x020fca0007f3e0ff */
[----:B------:R-:W-:-:S04]  /*7760*/  IMAD.X R17, RZ, RZ, R3, P1 ;  /* 0x000000ffff117224 */ /* 0x000fc800008e0603 */
[----:B0-----:R-:W-:-:S04]  /*7770*/  IMAD.WIDE.U32 R6, R17, R14, RZ ;  /* 0x0000000e11067225 */ /* 0x001fc800078e00ff */
[----:B------:R-:W-:-:S04]  /*7780*/  IMAD.WIDE.U32 R10, P1, R13, R15, R6 ;  /* 0x0000000f0d0a7225 */ /* 0x000fc80007820006 */
[----:B------:R-:W-:-:S04]  /*7790*/  IMAD.WIDE.U32 R6, R13, R14, RZ ;  /* 0x0000000e0d067225 */ /* 0x000fc800078e00ff */
[----:B------:R-:W-:Y:S01]  /*77a0*/  IMAD.X R13, RZ, RZ, RZ, P1 ;  /* 0x000000ffff0d7224 */ /* 0x000fe200008e06ff */
[----:B------:R-:W-:Y:S01]  /*77b0*/  IADD3 RZ, P1, R7, R10, RZ ;  /* 0x0000000a07ff7210 */ /* 0x000fe20007f3e0ff */
[----:B------:R-:W-:-:S04]  /*77c0*/  IMAD.MOV.U32 R12, RZ, RZ, R11 ;  /* 0x000000ffff0c7224 */ /* 0x000fc800078e000b */
[----:B------:R-:W-:-:S08]  /*77d0*/  IMAD.WIDE.U32.X R12, R17, R15, R12, P1 ;  /* 0x0000000f110c7225 */ /* 0x000fd000008e040c */
.L_x_167:
[----:B------:R-:W5:Y:S01]  /*77e0*/  LDC.64 R28, c[0x0][0x640] ;  /* 0x00019000ff1c7b82 */ /* 0x000f620000000a00 */
[-C--:B-1----:R-:W-:Y:S01]  /*77f0*/  SHF.R.U64 R17, R12, R16.reuse, R13 ;  /* 0x000000100c117219 */ /* 0x082fe2000000120d */
[----:B----4-:R-:W-:Y:S01]  /*7800*/  IMAD.MOV R21, RZ, RZ, -R21 ;  /* 0x000000ffff157224 */ /* 0x010fe200078e0a15 */
[----:B0-----:R-:W-:Y:S01]  /*7810*/  SHF.R.U32.HI R6, RZ, R16, R13 ;  /* 0x00000010ff067219 */ /* 0x001fe2000001160d */
[----:B------:R-:W-:Y:S01]  /*7820*/  ULDC UR6, c[0x0][0x154] ;  /* 0x0000550000067ab9 */ /* 0x000fe20000000800 */
[----:B------:R-:W-:Y:S01]  /*7830*/  IADD3 R11, P1, RZ, -R17, RZ ;  /* 0x80000011ff0b7210 */ /* 0x000fe20007f3e0ff */
[----:B------:R-:W-:Y:S02]  /*7840*/  IMAD R23, R23, R21, R20 ;  /* 0x0000001517177224 */ /* 0x000fe400078e0214 */
[----:B------:R-:W0:Y:S01]  /*7850*/  LDC R12, c[0x0][0x618] ;  /* 0x00018600ff0c7b82 */ /* 0x000e220000000800 */
[----:B------:R-:W-:Y:S02]  /*7860*/  IMAD.MOV.U32 R13, RZ, RZ, 0x1 ;  /* 0x00000001ff0d7424 */ /* 0x000fe400078e00ff */
[----:B------:R-:W-:-:S04]  /*7870*/  IMAD.X R7, RZ, RZ, ~R6, P1 ;  /* 0x000000ffff077224 */ /* 0x000fc800008e0e06 */
[-C--:B------:R-:W-:Y:S01]  /*7880*/  IMAD R10, R7, R18.reuse, RZ ;  /* 0x00000012070a7224 */ /* 0x080fe200078e02ff */
[----:B--23--:R-:W1:Y:S01]  /*7890*/  LDC R24, c[0x0][0x608] ;  /* 0x00018200ff187b82 */ /* 0x00ce620000000800 */
[----:B------:R-:W-:-:S04]  /*78a0*/  IMAD.WIDE.U32 R6, R11, R18, R2 ;  /* 0x000000120b067225 */ /* 0x000fc800078e0002 */
[----:B------:R-:W-:Y:S01]  /*78b0*/  IMAD R11, R11, R19, R10 ;  /* 0x000000130b0b7224 */ /* 0x000fe200078e020a */
[----:B------:R-:W-:Y:S02]  /*78c0*/  I2FP.F32.U32 R10, R22 ;  /* 0x00000016000a7245 */ /* 0x000fe40000201000 */
[----:B------:R-:W2:Y:S01]  /*78d0*/  LDC R26, c[0x0][0x658] ;  /* 0x00019600ff1a7b82 */ /* 0x000ea20000000800 */
[----:B------:R-:W-:Y:S01]  /*78e0*/  IMAD.IADD R7, R7, 0x1, R11 ;  /* 0x0000000107077824 */ /* 0x000fe200078e020b */
[----:B-----5:R-:W-:Y:S01]  /*78f0*/  ISETP.NE.U32.AND P1, PT, R28, RZ, PT ;  /* 0x000000ff1c00720c */ /* 0x020fe20003f25070 */
[----:B------:R-:W-:Y:S01]  /*7900*/  FMUL R10, R10, UR6 ;  /* 0x000000060a0a7c20 */ /* 0x000fe20008400000 */
[----:B------:R-:W-:Y:S02]  /*7910*/  IMAD.MOV.U32 R11, RZ, RZ, -0x1 ;  /* 0xffffffffff0b7424 */ /* 0x000fe400078e00ff */
[----:B------:R-:W-:Y:S01]  /*7920*/  ISETP.NE.AND.EX P1, PT, R29, RZ, PT, P1 ;  /* 0x000000ff1d00720c */ /* 0x000fe20003f25310 */
[----:B------:R3:W4:Y:S01]  /*7930*/  F2I.U32.TRUNC.NTZ R19, R10 ;  /* 0x0000000a00137305 */ /* 0x000722000020f000 */
[----:B------:R-:W3:Y:S01]  /*7940*/  LDC R21, c[0x0][0x148] ;  /* 0x00005200ff157b82 */ /* 0x000ee20000000800 */
[----:B0-----:R-:W-:-:S02]  /*7950*/  SHF.R.U64 R16, R6, R12, R7 ;  /* 0x0000000c06107219 */ /* 0x001fc40000001207 */
[----:B------:R-:W-:-:S05]  /*7960*/  SHF.R.U32.HI R7, RZ, R12, R7 ;  /* 0x0000000cff077219 */ /* 0x000fca0000011607 */
[----:B------:R-:W0:Y:S01]  /*7970*/  LDC R20, c[0x0][0x600] ;  /* 0x00018000ff147b82 */ /* 0x000e220000000800 */
[-CC-:B-1----:R-:W-:Y:S02]  /*7980*/  SHF.R.U64 R14, R16, R24.reuse, R7.reuse ;  /* 0x00000018100e7219 */ /* 0x182fe40000001207 */
[----:B------:R-:W-:-:S05]  /*7990*/  SHF.R.U32.HI R7, RZ, R24, R7 ;  /* 0x00000018ff077219 */ /* 0x000fca0000011607 */
[----:B------:R-:W1:Y:S01]  /*79a0*/  LDC R27, c[0x0][0x648] ;  /* 0x00019200ff1b7b82 */ /* 0x000e620000000800 */
[-CC-:B--2---:R-:W-:Y:S02]  /*79b0*/  SHF.R.U64 R18, R14, R26.reuse, R7.reuse ;  /* 0x0000001a0e127219 */ /* 0x184fe40000001207 */
[-C--:B------:R-:W-:Y:S02]  /*79c0*/  SHF.L.U32 R11, R11, R26.reuse, RZ ;  /* 0x0000001a0b0b7219 */ /* 0x080fe400000006ff */
[-C--:B------:R-:W-:Y:S01]  /*79d0*/  SHF.R.U32.HI R7, RZ, R26.reuse, R7 ;  /* 0x0000001aff077219 */ /* 0x080fe20000011607 */
[----:B------:R-:W-:Y:S01]  /*79e0*/  IMAD.MOV.U32 R6, RZ, RZ, R18 ;  /* 0x000000ffff067224 */ /* 0x000fe200078e0012 */
[----:B------:R-:W-:Y:S01]  /*79f0*/  SHF.L.U32 R26, R13, R26, RZ ;  /* 0x0000001a0d1a7219 */ /* 0x000fe200000006ff */
[----:B------:R-:W2:Y:S01]  /*7a00*/  LDC R30, c[0x0][0x638] ;  /* 0x00018e00ff1e7b82 */ /* 0x000ea20000000800 */
[----:B------:R-:W-:-:S07]  /*7a10*/  LOP3.LUT R25, RZ, R11, RZ, 0x33, !PT ;  /* 0x0000000bff197212 */ /* 0x000fce00078e33ff */
[----:B------:R-:W0:Y:S01]  /*7a20*/  LDC R31, c[0x0][0x610] ;  /* 0x00018400ff1f7b82 */ /* 0x000e220000000800 */
[----:B----4-:R-:W-:Y:S05]  /*7a30*/  @!P1 BRA `(.L_x_168) ;  /* 0x0000000000289947 */ /* 0x010fea0003800000 */
[----:B------:R-:W4:Y:S02]  /*7a40*/  LDC R13, c[0x0][0x64c] ;  /* 0x00019300ff0d7b82 */ /* 0x000f240000000800 */
[----:B----4-:R-:W-:-:S05]  /*7a50*/  IADD3 R13, P1, R18, R13, RZ ;  /* 0x0000000d120d7210 */ /* 0x010fca0007f3e0ff */
[----:B------:R-:W-:-:S04]  /*7a60*/  IMAD.X R15, RZ, RZ, R7, P1 ;  /* 0x000000ffff0f7224 */ /* 0x000fc800008e0607 */
[----:B------:R-:W-:-:S04]  /*7a70*/  IMAD.WIDE.U32 R6, R15, R28, RZ ;  /* 0x0000001c0f067225 */ /* 0x000fc800078e00ff */
[----:B---3--:R-:W-:-:S04]  /*7a80*/  IMAD.WIDE.U32 R10, P1, R13, R29, R6 ;  /* 0x0000001d0d0a7225 */ /* 0x008fc80007820006 */
[----:B------:R-:W-:-:S04]  /*7a90*/  IMAD.WIDE.U32 R6, R13, R28, RZ ;  /* 0x0000001c0d067225 */ /* 0x000fc800078e00ff */
[----:B------:R-:W-:Y:S01]  /*7aa0*/  IMAD.X R13, RZ, RZ, RZ, P1 ;  /* 0x000000ffff0d7224 */ /* 0x000fe200008e06ff */
[----:B------:R-:W-:Y:S01]  /*7ab0*/  IADD3 RZ, P1, R7, R10, RZ ;  /* 0x0000000a07ff7210 */ /* 0x000fe20007f3e0ff */
[----:B------:R-:W-:-:S04]  /*7ac0*/  IMAD.MOV.U32 R12, RZ, RZ, R11 ;  /* 0x000000ffff0c7224 */ /* 0x000fc800078e000b */
[----:B------:R-:W-:-:S08]  /*7ad0*/  IMAD.WIDE.U32.X R6, R15, R29, R12, P1 ;  /* 0x0000001d0f067225 */ /* 0x000fd000008e040c */
.L_x_168:
[----:B-1----:R-:W-:Y:S01]  /*7ae0*/  SHF.R.U64 R6, R6, R27, R7 ;  /* 0x0000001b06067219 */ /* 0x002fe20000001207 */
[----:B0-----:R-:W-:Y:S01]  /*7af0*/  VIADD R13, R20, 0xffffffff ;  /* 0xffffffff140d7836 */ /* 0x001fe20000000000 */
[----:B------:R-:W-:Y:S01]  /*7b00*/  LOP3.LUT R11, R14, R25, RZ, 0xc0, !PT ;  /* 0x000000190e0b7212 */ /* 0x000fe200078ec0ff */
[----:B------:R-:W-:Y:S02]  /*7b10*/  IMAD.MOV R19, RZ, RZ, -R19 ;  /* 0x000000ffff137224 */ /* 0x000fe400078e0a13 */
[----:B------:R-:W-:Y:S02]  /*7b20*/  IMAD.MOV R7, RZ, RZ, -R6 ;  /* 0x000000ffff077224 */ /* 0x000fe400078e0a06 */
[----:B------:R-:W-:Y:S01]  /*7b30*/  IMAD R26, R26, R6, R11 ;  /* 0x000000061a1a7224 */ /* 0x000fe200078e020b */
[----:B------:R-:W-:Y:S01]  /*7b40*/  LOP3.LUT R11, R16, R13, RZ, 0xc0, !PT ;  /* 0x0000000d100b7212 */ /* 0x000fe200078ec0ff */
[----:B---3--:R-:W-:Y:S02]  /*7b50*/  @P3 IMAD R23, R21, R19, R22 ;  /* 0x0000001315173224 */ /* 0x008fe400078e0216 */
[----:B--2---:R-:W-:-:S02]  /*7b60*/  IMAD R6, R7, R30, R18 ;  /* 0x0000001e07067224 */ /* 0x004fc400078e0212 */
[----:B------:R-:W-:Y:S02]  /*7b70*/  IMAD R26, R26, R31, R23 ;  /* 0x0000001f1a1a7224 */ /* 0x000fe400078e0217 */
[----:B------:R-:W-:Y:S02]  /*7b80*/  IMAD R11, R6, R20, R11 ;  /* 0x00000014060b7224 */ /* 0x000fe400078e020b */
[----:B------:R-:W-:Y:S02]  /*7b90*/  IMAD.MOV.U32 R10, RZ, RZ, 0x1 ;  /* 0x00000001ff0a7424 */ /* 0x000fe400078e00ff */
[----:B------:R-:W-:Y:S01]  /*7ba0*/  IMAD.MOV.U32 R6, RZ, RZ, R17 ;  /* 0x000000ffff067224 */ /* 0x000fe200078e0011 */
[----:B------:R-:W-:Y:S02]  /*7bb0*/  SEL R7, R11, R26, !P3 ;  /* 0x0000001a0b077207 */ /* 0x000fe40005800000 */
[----:B------:R-:W-:-:S07]  /*7bc0*/  SEL R26, R26, R11, !P3 ;  /* 0x0000000b1a1a7207 */ /* 0x000fce0005800000 */
.L_x_166:
[----:B------:R-:W-:Y:S01]  /*7bd0*/  UIADD3 UR5, UR9, UR5, URZ ;  /* 0x0000000509057290 */ /* 0x000fe2000fffe03f */
[----:B------:R-:W-:Y:S01]  /*7be0*/  LOP3.LUT P1, RZ, R10, 0xff, RZ, 0xc0, !PT ;  /* 0x000000ff0aff7812 */ /* 0x000fe2000782c0ff */
[----:B------:R-:W-:Y:S02]  /*7bf0*/  IMAD.MOV.U32 R10, RZ, RZ, R26 ;  /* 0x000000ffff0a7224 */ /* 0x000fe400078e001a */
[----:B------:R-:W-:Y:S02]  /*7c00*/  USHF.R.U32.HI UR6, URZ, 0x2, UR5 ;  /* 0x000000023f067899 */ /* 0x000fe40008011605 */
[----:B------:R-:W-:Y:S02]  /*7c10*/  UISETP.GT.U32.AND UP1, UPT, UR5, 0x3, UPT ;  /* 0x000000030500788c */ /* 0x000fe4000bf24070 */
[----:B------:R-:W-:Y:S02]  /*7c20*/  ULOP3.LUT UR6, UR6, 0x1, URZ, 0xc0, !UPT ;  /* 0x0000000106067892 */ /* 0x000fe4000f8ec03f */
[----:B------:R-:W-:-:S02]  /*7c30*/  UISETP.LT.U32.AND UP1, UPT, UR9, 0x4, UP1 ;  /* 0x000000040900788c */ /* 0x000fc40008f21070 */
[----:B------:R-:W-:Y:S02]  /*7c40*/  UISETP.NE.U32.AND UP0, UPT, UR6, 0x1, UPT ;  /* 0x000000010600788c */ /* 0x000fe4000bf05070 */
[----:B------:R-:W-:Y:S02]  /*7c50*/  USEL UR7, URZ, 0x1, !UP1 ;  /* 0x000000013f077887 */ /* 0x000fe4000c800000 */
[----:B------:R-:W-:Y:S02]  /*7c60*/  UISETP.GT.U32.AND UP0, UPT, UR9, 0x3, !UP0 ;  /* 0x000000030900788c */ /* 0x000fe4000c704070 */
[----:B------:R-:W-:Y:S02]  /*7c70*/  ULOP3.LUT UR5, UR5, 0x3, URZ, 0xc0, !UPT ;  /* 0x0000000305057892 */ /* 0x000fe4000f8ec03f */
[----:B------:R-:W-:-:S04]  /*7c80*/  USEL UR6, URZ, 0x1, !UP0 ;  /* 0x000000013f067887 */ /* 0x000fc8000c000000 */
[----:B------:R-:W-:Y:S01]  /*7c90*/  ULOP3.LUT UR4, UR6, UR4, UR7, 0x96, !UPT ;  /* 0x0000000406047292 */ /* 0x000fe2000f8e9607 */
[----:B------:R-:W-:Y:S11]  /*7ca0*/  @P1 BRA `(.L_x_169) ;  /* 0xffffff9400281947 */ /* 0x000ff6000383ffff */
[----:B------:R-:W-:Y:S05]  /*7cb0*/  EXIT ;  /* 0x000000000000794d */ /* 0x000fea0003800000 */
.L_x_7:
[----:B0-----:R-:W-:Y:S01]  /*7cc0*/  ULDC.64 UR4, c[0x0][0x650] ;  /* 0x0001940000047ab9 */ /* 0x001fe20000000a00 */
        /* <DEDUP_REMOVED lines=25> */
.L_x_171:
[----:B------:R-:W0:Y:S01]  /*7e60*/  LDC.64 R28, c[0x0][0x640] ;  /* 0x00019000ff1c7b82 */ /* 0x000e220000000a00 */
[-CC-:B------:R-:W-:Y:S01]  /*7e70*/  SHF.R.U64 R21, R16, R10.reuse, R17.reuse ;  /* 0x0000000a10157219 */ /* 0x180fe20000001211 */
[----:B------:R-:W-:Y:S01]  /*7e80*/  IMAD.MOV.U32 R27, RZ, RZ, 0x1 ;  /* 0x00000001ff1b7424 */ /* 0x000fe200078e00ff */
[----:B------:R-:W-:Y:S02]  /*7e90*/  SHF.R.U32.HI R5, RZ, R10, R17 ;  /* 0x0000000aff057219 */ /* 0x000fe40000011611 */
[----:B------:R-:W-:-:S03]  /*7ea0*/  IADD3 R7, P0, RZ, -R21, RZ ;  /* 0x80000015ff077210 */ /* 0x000fc60007f1e0ff */
[----:B------:R-:W1:Y:S02]  /*7eb0*/  LDC R14, c[0x0][0x618] ;  /* 0x00018600ff0e7b82 */ /* 0x000e640000000800 */
[----:B------:R-:W-:Y:S02]  /*7ec0*/  IMAD.X R5, RZ, RZ, ~R5, P0 ;  /* 0x000000ffff057224 */ /* 0x000fe400000e0e05 */
[----:B------:R-:W-:-:S04]  /*7ed0*/  IMAD.WIDE.U32 R12, R7, R24, R2 ;  /* 0x00000018070c7225 */ /* 0x000fc800078e0002 */
[----:B------:R-:W2:Y:S01]  /*7ee0*/  LDC R16, c[0x0][0x608] ;  /* 0x00018200ff107b82 */ /* 0x000ea20000000800 */
[----:B------:R-:W-:-:S04]  /*7ef0*/  IMAD R10, R5, R24, RZ ;  /* 0x00000018050a7224 */ /* 0x000fc800078e02ff */
[----:B------:R-:W-:Y:S02]  /*7f00*/  IMAD R5, R7, R25, R10 ;  /* 0x0000001907057224 */ /* 0x000fe400078e020a */
[----:B------:R-:W-:Y:S01]  /*7f10*/  IMAD.MOV.U32 R7, RZ, RZ, -0x1 ;  /* 0xffffffffff077424 */ /* 0x000fe200078e00ff */
[----:B------:R-:W3:Y:S01]  /*7f20*/  LDC R26, c[0x0][0x658] ;  /* 0x00019600ff1a7b82 */ /* 0x000ee20000000800 */
[----:B------:R-:W-:Y:S01]  /*7f30*/  IMAD.IADD R5, R13, 0x1, R5 ;  /* 0x000000010d057824 */ /* 0x000fe200078e0205 */
[----:B0-----:R-:W-:-:S04]  /*7f40*/  ISETP.NE.U32.AND P0, PT, R28, RZ, PT ;  /* 0x000000ff1c00720c */ /* 0x001fc80003f05070 */
        /* <DEDUP_REMOVED lines=8> */
[-CC-:B---3--:R-:W-:Y:S02]  /*7fd0*/  SHF.R.U64 R24, R22, R26.reuse, R5.reuse ;  /* 0x0000001a16187219 */ /* 0x188fe40000001205 */
[-C--:B------:R-:W-:Y:S02]  /*7fe0*/  SHF.L.U32 R7, R7, R26.reuse, RZ ;  /* 0x0000001a07077219 */ /* 0x080fe400000006ff */
[----:B------:R-:W-:Y:S01]  /*7ff0*/  SHF.R.U32.HI R13, RZ, R26, R5 ;  /* 0x0000001aff0d7219 */ /* 0x000fe20000011605 */
[----:B------:R-:W-:Y:S01]  /*8000*/  IMAD.MOV.U32 R12, RZ, RZ, R24 ;  /* 0x000000ffff0c7224 */ /* 0x000fe200078e0018 */
[----:B------:R-:W-:Y:S01]  /*8010*/  LOP3.LUT R31, RZ, R7, RZ, 0x33, !PT ;  /* 0x00000007ff1f7212 */ /* 0x000fe200078e33ff */
[----:B------:R-:W3:Y:S01]  /*8020*/  LDC R30, c[0x0][0x610] ;  /* 0x00018400ff1e7b82 */ /* 0x000ee20000000800 */
[----:B------:R-:W-:Y:S05]  /*8030*/  @!P0 BRA `(.L_x_172) ;  /* 0x0000000000288947 */ /* 0x000fea0003800000 */
        /* <DEDUP_REMOVED lines=10> */
.L_x_172:
[----:B-1----:R-:W-:Y:S01]  /*80e0*/  SHF.R.U64 R10, R12, R10, R13 ;  /* 0x0000000a0c0a7219 */ /* 0x002fe2000000120d */
[----:B0-----:R-:W-:Y:S01]  /*80f0*/  VIADD R9, R23, 0xffffffff ;  /* 0xffffffff17097836 */ /* 0x001fe20000000000 */
[----:B------:R-:W-:Y:S01]  /*8100*/  SHF.L.U32 R27, R27, R26, RZ ;  /* 0x0000001a1b1b7219 */ /* 0x000fe200000006ff */
[----:B------:R-:W-:Y:S01]  /*8110*/  @P3 IMAD R11, R19, R20, R8 ;  /* 0x00000014130b3224 */ /* 0x000fe200078e0208 */
[----:B------:R-:W-:Y:S01]  /*8120*/  LOP3.LUT R5, R22, R31, RZ, 0xc0, !PT ;  /* 0x0000001f16057212 */ /* 0x000fe200078ec0ff */
[----:B------:R-:W-:Y:S01]  /*8130*/  IMAD.MOV R7, RZ, RZ, -R10 ;  /* 0x000000ffff077224 */ /* 0x000fe200078e0a0a */
[----:B------:R-:W-:Y:S01]  /*8140*/  LOP3.LUT R18, R18, R9, RZ, 0xc0, !PT ;  /* 0x0000000912127212 */ /* 0x000fe200078ec0ff */
[----:B------:R-:W-:Y:S02]  /*8150*/  IMAD.MOV.U32 R16, RZ, RZ, R21 ;  /* 0x000000ffff107224 */ /* 0x000fe400078e0015 */
[----:B------:R-:W-:Y:S02]  /*8160*/  IMAD R10, R27, R10, R5 ;  /* 0x0000000a1b0a7224 */ /* 0x000fe400078e0205 */
[----:B--2---:R-:W-:-:S02]  /*8170*/  IMAD R5, R7, R25, R24 ;  /* 0x0000001907057224 */ /* 0x004fc400078e0218 */
[----:B---3--:R-:W-:Y:S02]  /*8180*/  IMAD R11, R10, R30, R11 ;  /* 0x0000001e0a0b7224 */ /* 0x008fe400078e020b */
[----:B------:R-:W-:Y:S02]  /*8190*/  IMAD R18, R5, R23, R18 ;  /* 0x0000001705127224 */ /* 0x000fe400078e0212 */
[----:B------:R-:W-:-:S03]  /*81a0*/  IMAD.MOV.U32 R7, RZ, RZ, 0x1 ;  /* 0x00000001ff077424 */ /* 0x000fc600078e00ff */
[----:B------:R-:W-:Y:S02]  /*81b0*/  SEL R5, R18, R11, !P3 ;  /* 0x0000000b12057207 */ /* 0x000fe40005800000 */
[----:B------:R-:W-:-:S07]  /*81c0*/  SEL R18, R11, R18, !P3 ;  /* 0x000000120b127207 */ /* 0x000fce0005800000 */
.L_x_170:
[----:B------:R-:W-:-:S08]  /*81d0*/  NOP ;  /* 0x0000000000007918 */ /* 0x000fd00000000000 */
[----:B------:R-:W0:-:S00]  /*81e0*/  USETMAXREG.DEALLOC.CTAPOOL 0x28 ;  /* 0x00000028000079c8 */ /* 0x000e0000080e0500 */
[----:B0-----:R-:W-:-:S13]  /*81f0*/  ISETP.NE.AND P0, PT, R6, RZ, PT ;  /* 0x000000ff0600720c */ /* 0x001fda0003f05270 */
[----:B------:R-:W-:Y:S05]  /*8200*/  @P0 EXIT ;  /* 0x000000000000094d */ /* 0x000fea0003800000 */
[----:B------:R-:W-:Y:S01]  /*8210*/  LOP3.LUT P0, RZ, R7, 0xff, RZ, 0xc0, !PT ;  /* 0x000000ff07ff7812 */ /* 0x000fe2000780c0ff */
[----:B------:R-:W-:Y:S02]  /*8220*/  IMAD.MOV.U32 R15, RZ, RZ, 0x1 ;  /* 0x00000001ff0f7424 */ /* 0x000fe400078e00ff */
[----:B------:R-:W-:-:S10]  /*8230*/  IMAD.MOV.U32 R14, RZ, RZ, RZ ;  /* 0x000000ffff0e7224 */ /* 0x000fd400078e00ff */
[----:B------:R-:W-:Y:S05]  /*8240*/  @!P0 BRA `(.L_x_173) ;  /* 0x0000000c00348947 */ /* 0x000fea0003800000 */
[----:B------:R-:W0:Y:S01]  /*8250*/  LDC R6, c[0x0][0x28c] ;  /* 0x0000a300ff067b82 */ /* 0x000e220000000800 */
[----:B------:R-:W-:Y:S01]  /*8260*/  ULDC UR5, c[0x0][0x658] ;  /* 0x0001960000057ab9 */ /* 0x000fe20000000800 */
[----:B------:R-:W-:Y:S01]  /*8270*/  UMOV UR7, 0xffffffff ;  /* 0xffffffff00077882 */ /* 0x000fe20000000000 */
[----:B------:R-:W-:Y:S01]  /*8280*/  ULDC UR6, c[0x0][0xc] ;  /* 0x0000030000067ab9 */ /* 0x000fe20000000800 */
[----:B------:R-:W-:Y:S01]  /*8290*/  USHF.L.U32 UR8, UR7, UR5, URZ ;  /* 0x0000000507087299 */ /* 0x000fe2000800063f */
[----:B------:R-:W-:Y:S01]  /*82a0*/  BSSY B0, `(.L_x_173) ;  /* 0x00000c7000007945 */ /* 0x000fe20003800000 */
[----:B------:R-:W-:Y:S01]  /*82b0*/  UMOV UR9, 0x1 ;  /* 0x0000000100097882 */ /* 0x000fe20000000000 */
[----:B------:R-:W-:Y:S01]  /*82c0*/  ULDC UR7, c[0x0][0x10] ;  /* 0x0000040000077ab9 */ /* 0x000fe20000000800 */
[----:B------:R-:W1:Y:S01]  /*82d0*/  S2UR UR10, SR_CgaCtaId ;  /* 0x00000000000a79c3 */ /* 0x000e620000008800 */
[----:B------:R-:W-:Y:S01]  /*82e0*/  UIMAD.WIDE.U32 UR6, UR6, UR7, URZ ;  /* 0x00000007060672a5 */ /* 0x000fe2000f8e003f */
[----:B------:R-:W-:Y:S01]  /*82f0*/  IMAD.MOV.U32 R12, RZ, RZ, 0x1 ;  /* 0x00000001ff0c7424 */ /* 0x000fe200078e00ff */
[----:B------:R-:W-:Y:S01]  /*8300*/  USHF.L.U32 UR18, UR9, UR5, URZ ;  /* 0x0000000509127299 */ /* 0x000fe2000800063f */
[----:B------:R-:W-:Y:S01]  /*8310*/  LOP3.LUT R17, R4, 0x2, RZ, 0xfc, !PT ;  /* 0x0000000204117812 */ /* 0x000fe200078efcff */
[----:B------:R-:W-:Y:S01]  /*8320*/  IMAD.MOV.U32 R15, RZ, RZ, 0x1 ;  /* 0x00000001ff0f7424 */ /* 0x000fe200078e00ff */
[----:B------:R-:W-:Y:S01]  /*8330*/  ULDC UR5, c[0x0][0x14] ;  /* 0x0000050000057ab9 */ /* 0x000fe20000000800 */
[----:B------:R-:W-:Y:S01]  /*8340*/  IMAD.MOV.U32 R14, RZ, RZ, RZ ;  /* 0x000000ffff0e7224 */ /* 0x000fe200078e00ff */
[----:B------:R-:W-:-:S02]  /*8350*/  UIMAD.WIDE.U32 UR20, UR6, UR5, URZ ;  /* 0x00000005061472a5 */ /* 0x000fc4000f8e003f */
[----:B------:R-:W-:Y:S01]  /*8360*/  UIMAD UR13, UR7, UR5, URZ ;  /* 0x00000005070d72a4 */ /* 0x000fe2000f8e023f */
[----:B------:R-:W-:Y:S01]  /*8370*/  ULDC UR4, c[0x0][0x600] ;  /* 0x0001800000047ab9 */ /* 0x000fe20000000800 */
[----:B------:R-:W-:Y:S02]  /*8380*/  ULOP3.LUT UR17, URZ, UR8, URZ, 0x33, !UPT ;  /* 0x000000083f117292 */ /* 0x000fe4000f8e333f */
[----:B------:R-:W-:Y:S01]  /*8390*/  UIADD3 UR4, UR4, -0x1, URZ ;  /* 0xffffffff04047890 */ /* 0x000fe2000fffe03f */
[----:B0-----:R-:W-:Y:S01]  /*83a0*/  VIADD R6, R6, 0x1f ;  /* 0x0000001f06067836 */ /* 0x001fe20000000000 */
[----:B------:R-:W-:Y:S01]  /*83b0*/  UIADD3 UR13, UR21, UR13, URZ ;  /* 0x0000000d150d7290 */ /* 0x000fe2000fffe03f */
[----:B------:R-:W-:-:S03]  /*83c0*/  ULDC.64 UR22, c[0x0][0x198] ;  /* 0x0000660000167ab9 */ /* 0x000fc60000000a00 */
[----:B------:R-:W-:Y:S01]  /*83d0*/  SHF.R.S32.HI R7, RZ, 0x1f, R6 ;  /* 0x0000001fff077819 */ /* 0x000fe20000011406 */
[----:B-1----:R-:W-:-:S03]  /*83e0*/  IMAD.U32 R11, RZ, RZ, UR10 ;  /* 0x0000000aff0b7e24 */ /* 0x002fc6000f8e00ff */
[----:B------:R-:W-:-:S04]  /*83f0*/  LEA.HI R7, R7, R6, RZ, 0x5 ;  /* 0x0000000607077211 */ /* 0x000fc800078f28ff */
[----:B------:R-:W-:-:S05]  /*8400*/  SHF.R.S32.HI R13, RZ, 0x5, R7 ;  /* 0x00000005ff0d7819 */ /* 0x000fca0000011407 */
[----:B------:R-:W-:-:S07]  /*8410*/  VIADD R10, R13, 0x1 ;  /* 0x000000010d0a7836 */ /* 0x000fce0000000000 */
.L_x_184:
[----:B------:R-:W-:-:S03]  /*8420*/  UMOV UR5, 0xffffffff ;  /* 0xffffffff00057882 */ /* 0x000fc60000000000 */
[----:B------:R-:W-:Y:S05]  /*8430*/  BRA.DIV UR5, `(.L_x_174) ;  /* 0x0000000e05a87947 */ /* 0x000fea000b800000 */
[----:B------:R-:W-:-:S13]  /*8440*/  ELECT P0, URZ, PT ;  /* 0x00000000003f782f */ /* 0x000fda0003800000 */
.L_x_195:
[----:B------:R-:W0:Y:S01]  /*8450*/  LDC R6, c[0x0][0x28c] ;  /* 0x0000a300ff067b82 */ /* 0x000e220000000800 */
[----:B------:R-:W-:Y:S01]  /*8460*/  BSSY B1, `(.L_x_175) ;  /* 0x0000039000017945 */ /* 0x000fe20003800000 */
[----:B0-----:R-:W-:-:S13]  /*8470*/  ISETP.LT.OR P0, PT, R6, 0x1, !P0 ;  /* 0x000000010600780c */ /* 0x001fda0004701670 */
[----:B------:R-:W-:Y:S05]  /*8480*/  @P0 BRA `(.L_x_176) ;  /* 0x0000000000d80947 */ /* 0x000fea0003800000 */
[----:B------:R-:W-:Y:S02]  /*8490*/  IMAD R18, R18, 0x2, R11 ;  /* 0x0000000212127824 */ /* 0x000fe400078e020b */
[----:B------:R-:W-:Y:S02]  /*84a0*/  IMAD.SHL.U32 R19, R5, 0x80, RZ ;  /* 0x0000008005137824 */ /* 0x000fe400078e00ff */
[----:B------:R-:W-:Y:S02]  /*84b0*/  IMAD.MOV.U32 R22, RZ, RZ, RZ ;  /* 0x000000ffff167224 */ /* 0x000fe400078e00ff */
[----:B------:R-:W-:Y:S02]  /*84c0*/  IMAD.MOV.U32 R5, RZ, RZ, R10 ;  /* 0x000000ffff057224 */ /* 0x000fe400078e000a */
[----:B------:R-:W-:Y:S02]  /*84d0*/  IMAD.MOV.U32 R6, RZ, RZ, R15 ;  /* 0x000000ffff067224 */ /* 0x000fe400078e000f */
[----:B------:R-:W-:-:S02]  /*84e0*/  IMAD.MOV.U32 R7, RZ, RZ, R14 ;  /* 0x000000ffff077224 */ /* 0x000fc400078e000e */
[----:B------:R-:W-:-:S07]  /*84f0*/  IMAD.SHL.U32 R18, R18, 0x40, RZ ;  /* 0x0000004012127824 */ /* 0x000fce00078e00ff */
.L_x_179:
[----:B------:R-:W0:Y:S01]  /*8500*/  S2UR UR5, SR_CgaCtaId ;  /* 0x00000000000579c3 */ /* 0x000e220000008800 */
[----:B------:R-:W-:Y:S02]  /*8510*/  MOV R8, 0x400 ;  /* 0x0000040000087802 */ /* 0x000fe40000000f00 */
[----:B------:R-:W-:-:S13]  /*8520*/  LOP3.LUT P1, RZ, R0, 0x7f, RZ, 0xc0, !PT ;  /* 0x0000007f00ff7812 */ /* 0x000fda000782c0ff */
[----:B------:R-:W1:Y:S01]  /*8530*/  @!P1 LDC R9, c[0x0][0x500] ;  /* 0x00014000ff099b82 */ /* 0x000e620000000800 */
[----:B0-----:R-:W-:-:S05]  /*8540*/  IMAD.U32 R11, RZ, RZ, UR5 ;  /* 0x00000005ff0b7e24 */ /* 0x001fca000f8e00ff */
[----:B------:R-:W-:Y:S02]  /*8550*/  LEA R20, R11, R8, 0x18 ;  /* 0x000000080b147211 */ /* 0x000fe400078ec0ff */
[----:B------:R-:W-:-:S03]  /*8560*/  SHF.L.U32 R8, R6, 0x1f, RZ ;  /* 0x0000001f06087819 */ /* 0x000fc600000006ff */
[----:B------:R-:W-:-:S04]  /*8570*/  IMAD R21, R7, 0x8, R20 ;  /* 0x0000000807157824 */ /* 0x000fc800078e0214 */
[----:B------:R-:W0:Y:S02]  /*8580*/  SYNCS.PHASECHK.TRANS64.TRYWAIT P0, [R21+URZ+0x20], R8 ;  /* 0x00002008150075a7 */ /* 0x000e24000800017f */
[----:B01----:R-:W-:Y:S05]  /*8590*/  @!P0 BRA `(.L_x_177) ;  /* 0x0000000c00708947 */ /* 0x003fea0003800000 */
.L_x_196:
[----:B0-----:R-:W-:Y:S01]  /*85a0*/  PRMT R8, R17, 0x9910, RZ ;  /* 0x0000991011087816 */ /* 0x001fe200000000ff */
[----:B------:R0:W-:Y:S03]  /*85b0*/  @!P1 SYNCS.ARRIVE.TRANS64 RZ, [R21+URZ], R9 ;  /* 0x0000000915ff99a7 */ /* 0x0001e6000800003f */
[----:B------:R-:W-:-:S13]  /*85c0*/  ISETP.NE.AND P0, PT, R8, 0x2, PT ;  /* 0x000000020800780c */ /* 0x000fda0003f05270 */
[----:B0-----:R-:W-:Y:S05]  /*85d0*/  @P0 BRA `(.L_x_178) ;  /* 0x0000000000040947 */ /* 0x001fea0003800000 */
[----:B------:R-:W-:Y:S01]  /*85e0*/  BPT.TRAP 0x1 ;  /* 0x000000040000795c */ /* 0x000fe20000300000 */
.L_x_178:
[----:B------:R-:W-:Y:S01]  /*85f0*/  IMAD.SHL.U32 R8, R7, 0x1000, RZ ;  /* 0x0000100007087824 */ /* 0x000fe200078e00ff */
[C---:B------:R-:W-:Y:S01]  /*8600*/  R2UR UR8, R20.reuse ;  /* 0x00000000140872ca */ /* 0x040fe200000e0000 */
[----:B------:R-:W-:Y:S01]  /*8610*/  VIADD R5, R5, 0xffffffff ;  /* 0xffffffff05057836 */ /* 0x000fe20000000000 */
[----:B------:R-:W-:Y:S01]  /*8620*/  R2UR UR9, R21 ;  /* 0x00000000150972ca */ /* 0x000fe200000e0000 */
[--C-:B------:R-:W-:Y:S01]  /*8630*/  IMAD R9, R11, 0x800, R8.reuse ;  /* 0x000008000b097824 */ /* 0x100fe200078e0208 */
[----:B------:R-:W-:Y:S01]  /*8640*/  IADD3 R8, R20, 0x4100, R8 ;  /* 0x0000410014087810 */ /* 0x000fe20007ffe008 */
[----:B------:R-:W-:Y:S01]  /*8650*/  UIADD3 UR6, UP0, UR22, 0xf0, URZ ;  /* 0x000000f016067890 */ /* 0x000fe2000ff1e03f */
[----:B------:R-:W-:Y:S01]  /*8660*/  R2UR UR11, R18 ;  /* 0x00000000120b72ca */ /* 0x000fe200000e0000 */
[----:B------:R-:W-:Y:S01]  /*8670*/  UIADD3 UR24, UP1, UR22, 0x1f0, URZ ;  /* 0x000001f016187890 */ /* 0x000fe2000ff3e03f */
[----:B------:R-:W-:Y:S01]  /*8680*/  R2UR UR5, R9 ;  /* 0x00000000090572ca */ /* 0x000fe200000e0000 */
[----:B------:R-:W-:Y:S01]  /*8690*/  UIADD3.X UR7, URZ, UR23, URZ, UP0, !UPT ;  /* 0x000000173f077290 */ /* 0x000fe200087fe43f */
[----:B------:R-:W-:Y:S01]  /*86a0*/  R2UR UR10, R22 ;  /* 0x00000000160a72ca */ /* 0x000fe200000e0000 */
[----:B------:R-:W-:Y:S01]  /*86b0*/  VIADD R7, R7, 0x1 ;  /* 0x0000000107077836 */ /* 0x000fe20000000000 */
[----:B------:R-:W-:Y:S01]  /*86c0*/  R2UR UR12, R16 ;  /* 0x00000000100c72ca */ /* 0x000fe200000e0000 */
[----:B------:R-:W-:Y:S01]  /*86d0*/  UIADD3.X UR25, URZ, UR23, URZ, UP1, !UPT ;  /* 0x000000173f197290 */ /* 0x000fe20008ffe43f */
[----:B------:R-:W-:Y:S01]  /*86e0*/  R2UR UR16, R8 ;  /* 0x00000000081072ca */ /* 0x000fe200000e0000 */
[----:B------:R-:W-:Y:S01]  /*86f0*/  UMOV UR14, 0x0 ;  /* 0x00000000000e7882 */ /* 0x000fe20000000000 */
[----:B------:R-:W-:Y:S01]  /*8700*/  R2UR UR19, R19 ;  /* 0x00000000131372ca */ /* 0x000fe200000e0000 */
[----:B------:R-:W-:Y:S01]  /*8710*/  UMOV UR15, 0x10000000 ;  /* 0x10000000000f7882 */ /* 0x000fe20000000000 */
[----:B------:R-:W-:Y:S01]  /*8720*/  ISETP.GT.AND P1, PT, R5, 0x1, PT ;  /* 0x000000010500780c */ /* 0x000fe20003f24270 */
[----:B------:R-:W-:Y:S01]  /*8730*/  VIADD R22, R22, 0x20 ;  /* 0x0000002016167836 */ /* 0x000fe20000000000 */
[----:B------:R-:W-:Y:S01]  /*8740*/  ISETP.NE.AND P0, PT, R7, 0x4, PT ;  /* 0x000000040700780c */ /* 0x000fe20003f05270 */
[----:B------:R-:W-:-:S03]  /*8750*/  UIADD3 UR8, UR8, 0x100, UR5 ;  /* 0x0000010008087890 */ /* 0x000fc6000fffe005 */
[----:B------:R-:W-:Y:S01]  /*8760*/  UMOV UR5, 0x30000 ;  /* 0x0003000000057882 */ /* 0x000fe20000000000 */
[----:B------:R-:W-:Y:S02]  /*8770*/  SEL R9, RZ, 0x1, P0 ;  /* 0x00000001ff097807 */ /* 0x000fe40000000000 */
[----:B------:R-:W-:Y:S02]  /*8780*/  SEL R7, R7, RZ, P0 ;  /* 0x000000ff07077207 */ /* 0x000fe40000000000 */
[----:B------:R-:W-:Y:S01]  /*8790*/  LOP3.LUT R6, R6, R9, RZ, 0x3c, !PT ;  /* 0x0000000906067212 */ /* 0x000fe200078e3cff */
[----:B------:R0:W-:Y:S02]  /*87a0*/  UTMALDG.3D.MULTICAST [UR8], [UR6], UR5, desc[UR14] ;  /* 0x00000e08060073b4 */ /* 0x0001e40008011805 */
[----:B0-----:R-:W-:Y:S01]  /*87b0*/  UMOV UR8, UR16 ;  /* 0x0000001000087c82 */ /* 0x001fe20008000000 */
[----:B------:R-:W-:Y:S02]  /*87c0*/  UMOV UR11, UR19 ;  /* 0x00000013000b7c82 */ /* 0x000fe40008000000 */
[----:B------:R0:W-:Y:S02]  /*87d0*/  UTMALDG.3D [UR8], [UR24], desc[UR14] ;  /* 0x00000e08180075b4 */ /* 0x0001e40008011000 */
[----:B0-----:R-:W-:Y:S05]  /*87e0*/  @P1 BRA `(.L_x_179) ;  /* 0xfffffffc00441947 */ /* 0x001fea000383ffff */
.L_x_176:
[----:B------:R-:W-:Y:S05]  /*87f0*/  BSYNC B1 ;  /* 0x0000000000017941 */ /* 0x000fea0003800000 */
.L_x_175:
[----:B------:R-:W-:Y:S01]  /*8800*/  LOP3.LUT P1, RZ, R12, 0xff, RZ, 0xc0, !PT ;  /* 0x000000ff0cff7812 */ /* 0x000fe2000782c0ff */
[C---:B------:R-:W-:Y:S01]  /*8810*/  IMAD.IADD R14, R13.reuse, 0x1, R14 ;  /* 0x000000010d0e7824 */ /* 0x040fe200078e020e */
[----:B------:R-:W-:Y:S01]  /*8820*/  IADD3 R2, P2, R2, UR20, RZ ;  /* 0x0000001402027c10 */ /* 0x000fe2000ff5e0ff */
[----:B------:R-:W-:Y:S01]  /*8830*/  ULDC.64 UR6, c[0x0][0x650] ;  /* 0x0001940000067ab9 */ /* 0x000fe20000000a00 */
[----:B------:R-:W-:Y:S01]  /*8840*/  BSSY B1, `(.L_x_180) ;  /* 0x000006a000017945 */ /* 0x000fe20003800000 */
[----:B------:R-:W-:Y:S01]  /*8850*/  IMAD.MOV.U32 R18, RZ, RZ, -0x1 ;  /* 0xffffffffff127424 */ /* 0x000fe200078e00ff */
[----:B------:R-:W-:Y:S01]  /*8860*/  ISETP.GT.U32.AND P0, PT, R14, 0x3, PT ;  /* 0x000000030e00780c */ /* 0x000fe20003f04070 */
[----:B------:R-:W-:Y:S01]  /*8870*/  IMAD.MOV.U32 R16, RZ, RZ, -0x1 ;  /* 0xffffffffff107424 */ /* 0x000fe200078e00ff */
[----:B------:R-:W-:Y:S02]  /*8880*/  SHF.R.U32.HI R5, RZ, 0x2, R14 ;  /* 0x00000002ff057819 */ /* 0x000fe4000001160e */
[----:B------:R-:W-:-:S02]  /*8890*/  ISETP.LT.U32.AND P0, PT, R13, 0x4, P0 ;  /* 0x000000040d00780c */ /* 0x000fc40000701070 */
[----:B------:R-:W-:Y:S01]  /*88a0*/  IADD3.X R3, R3, UR13, RZ, P2, !PT ;  /* 0x0000000d03037c10 */ /* 0x000fe200097fe4ff */
[----:B------:R-:W0:Y:S01]  /*88b0*/  @P1 S2R R11, SR_CgaCtaId ;  /* 0x00000000000b1919 */ /* 0x000e220000008800 */
[----:B------:R-:W-:Y:S02]  /*88c0*/  @P1 MOV R6, 0x400 ;  /* 0x0000040000061802 */ /* 0x000fe40000000f00 */
[----:B------:R-:W-:Y:S02]  /*88d0*/  ISETP.GE.U32.AND P2, PT, R2, UR6, PT ;  /* 0x0000000602007c0c */ /* 0x000fe4000bf46070 */
[----:B------:R-:W-:Y:S02]  /*88e0*/  LOP3.LUT R5, R5, 0x1, RZ, 0xc0, !PT ;  /* 0x0000000105057812 */ /* 0x000fe400078ec0ff */
[----:B------:R-:W-:Y:S02]  /*88f0*/  LOP3.LUT R14, R14, 0x3, RZ, 0xc0, !PT ;  /* 0x000000030e0e7812 */ /* 0x000fe400078ec0ff */
[----:B------:R-:W-:-:S02]  /*8900*/  PRMT R12, RZ, 0x7610, R12 ;  /* 0x00007610ff0c7816 */ /* 0x000fc4000000000c */
[----:B0-----:R-:W-:-:S04]  /*8910*/  @P1 LEA R6, R11, R6, 0x18 ;  /* 0x000000060b061211 */ /* 0x001fc800078ec0ff */
[----:B------:R0:W-:Y:S01]  /*8920*/  @P1 SYNCS.ARRIVE.TRANS64.A1T0 RZ, [R6+URZ+0x58], RZ ;  /* 0x000058ff06ff19a7 */ /* 0x0001e2000810003f */
[----:B------:R-:W-:-:S04]  /*8930*/  ISETP.NE.U32.AND P1, PT, R5, 0x1, PT ;  /* 0x000000010500780c */ /* 0x000fc80003f25070 */
[----:B------:R-:W-:Y:S02]  /*8940*/  ISETP.GT.U32.AND P1, PT, R13, 0x3, !P1 ;  /* 0x000000030d00780c */ /* 0x000fe40004f24070 */
[----:B0-----:R-:W-:Y:S02]  /*8950*/  SEL R6, RZ, 0x1, !P0 ;  /* 0x00000001ff067807 */ /* 0x001fe40004000000 */
[----:B------:R-:W-:Y:S02]  /*8960*/  ISETP.GE.U32.AND.EX P0, PT, R3, UR7, PT, P2 ;  /* 0x0000000703007c0c */ /* 0x000fe4000bf06120 */
[----:B------:R-:W-:-:S04]  /*8970*/  SEL R5, RZ, 0x1, !P1 ;  /* 0x00000001ff057807 */ /* 0x000fc80004800000 */
[--C-:B------:R-:W-:Y:S01]  /*8980*/  LOP3.LUT R15, R5, R15, R6.reuse, 0x96, !PT ;  /* 0x0000000f050f7212 */ /* 0x100fe200078e9606 */
[----:B------:R-:W-:Y:S01]  /*8990*/  IMAD.MOV.U32 R5, RZ, RZ, -0x1 ;  /* 0xffffffffff057424 */ /* 0x000fe200078e00ff */
[----:B------:R-:W-:-:S05]  /*89a0*/  PRMT R6, RZ, 0x7610, R6 ;  /* 0x00007610ff067816 */ /* 0x000fca0000000006 */
[----:B------:R-:W-:Y:S05]  /*89b0*/  @P0 BRA `(.L_x_181) ;  /* 0x0000000400480947 */ /* 0x000fea0003800000 */
[----:B------:R-:W0:Y:S01]  /*89c0*/  S2R R18, SR_CTAID.X ;  /* 0x0000000000127919 */ /* 0x000e220000002500 */
[----:B------:R-:W-:Y:S01]  /*89d0*/  ULDC.64 UR6, c[0x0][0x628] ;  /* 0x00018a0000067ab9 */ /* 0x000fe20000000a00 */
[----:B------:R-:W1:Y:S01]  /*89e0*/  LDC R19, c[0x0][0x144] ;  /* 0x00005100ff137b82 */ /* 0x000e620000000800 */
[----:B------:R-:W-:Y:S01]  /*89f0*/  ISETP.NE.U32.AND P0, PT, RZ, UR6, PT ;  /* 0x00000006ff007c0c */ /* 0x000fe2000bf05070 */
[----:B------:R-:W2:Y:S01]  /*8a00*/  S2R R5, SR_CTAID.Y ;  /* 0x0000000000057919 */ /* 0x000ea20000002600 */
[----:B------:R-:W-:Y:S01]  /*8a10*/  ULDC UR8, c[0x0][0x630] ;  /* 0x00018c0000087ab9 */ /* 0x000fe20000000800 */
[----:B------:R-:W-:Y:S01]  /*8a20*/  ULDC UR9, c[0x0][0x150] ;  /* 0x0000540000097ab9 */ /* 0x000fe20000000800 */
[----:B------:R-:W-:Y:S01]  /*8a30*/  ISETP.NE.AND.EX P0, PT, RZ, UR7, PT, P0 ;  /* 0x00000007ff007c0c */ /* 0x000fe2000bf05300 */
[----:B------:R-:W-:Y:S02]  /*8a40*/  IMAD.MOV.U32 R6, RZ, RZ, R2 ;  /* 0x000000ffff067224 */ /* 0x000fe400078e0002 */
[----:B------:R-:W-:Y:S01]  /*8a50*/  IMAD.MOV.U32 R7, RZ, RZ, R3 ;  /* 0x000000ffff077224 */ /* 0x000fe200078e0003 */
[----:B0-----:R-:W-:-:S09]  /*8a60*/  I2FP.F32.U32 R20, R18 ;  /* 0x0000001200147245 */ /* 0x001fd20000201000 */
[----:B------:R-:W-:Y:S05]  /*8a70*/  @!P0 BRA `(.L_x_182) ;  /* 0x0000000000288947 */ /* 0x000fea0003800000 */
[----:B------:R-:W-:Y:S02]  /*8a80*/  ULDC UR5, c[0x0][0x634] ;  /* 0x00018d0000057ab9 */ /* 0x000fe40000000800 */
[----:B------:R-:W-:-:S05]  /*8a90*/  IADD3 R7, P0, R2, UR5, RZ ;  /* 0x0000000502077c10 */ /* 0x000fca000ff1e0ff */
[----:B------:R-:W-:-:S04]  /*8aa0*/  IMAD.X R21, RZ, RZ, R3, P0 ;  /* 0x000000ffff157224 */ /* 0x000fc800000e0603 */
[----:B------:R-:W-:-:S04]  /*8ab0*/  IMAD.WIDE.U32 R8, R21, UR6, RZ ;  /* 0x0000000615087c25 */ /* 0x000fc8000f8e00ff */
[----:B------:R-:W-:-:S04]  /*8ac0*/  IMAD.WIDE.U32 R8, P0, R7, UR7, R8 ;  /* 0x0000000707087c25 */ /* 0x000fc8000f800008 */
[----:B------:R-:W-:-:S04]  /*8ad0*/  IMAD.WIDE.U32 R6, R7, UR6, RZ ;  /* 0x0000000607067c25 */ /* 0x000fc8000f8e00ff */
[----:B------:R-:W-:Y:S01]  /*8ae0*/  IMAD.MOV.U32 R6, RZ, RZ, R9 ;  /* 0x000000ffff067224 */ /* 0x000fe200078e0009 */
[----:B------:R-:W-:Y:S01]  /*8af0*/  IADD3 RZ, P1, R7, R8, RZ ;  /* 0x0000000807ff7210 */ /* 0x000fe20007f3e0ff */
[----:B------:R-:W-:-:S04]  /*8b00*/  IMAD.X R7, RZ, RZ, RZ, P0 ;  /* 0x000000ffff077224 */ /* 0x000fc800000e06ff */
[----:B------:R-:W-:-:S08]  /*8b10*/  IMAD.WIDE.U32.X R6, R21, UR7, R6, P1 ;  /* 0x0000000715067c25 */ /* 0x000fd000088e0406 */
.L_x_182:
[----:B------:R-:W-:Y:S01]  /*8b20*/  FMUL R20, R20, UR9 ;  /* 0x0000000914147c20 */ /* 0x000fe20008400000 */
[--C-:B------:R-:W-:Y:S01]  /*8b30*/  SHF.R.U64 R16, R6, UR8, R7.reuse ;  /* 0x0000000806107c19 */ /* 0x100fe20008001207 */
[----:B------:R-:W-:Y:S01]  /*8b40*/  ULDC.64 UR6, c[0x0][0x620] ;  /* 0x0001880000067ab9 */ /* 0x000fe20000000a00 */
[----:B------:R-:W-:Y:S01]  /*8b50*/  SHF.R.U32.HI R6, RZ, UR8, R7 ;  /* 0x00000008ff067c19 */ /* 0x000fe20008011607 */
[----:B------:R-:W-:Y:S01]  /*8b60*/  ULDC.64 UR8, c[0x0][0x640] ;  /* 0x0001900000087ab9 */ /* 0x000fe20000000a00 */
[----:B------:R-:W-:Y:S01]  /*8b70*/  IADD3 R7, P0, RZ, -R16, RZ ;  /* 0x80000010ff077210 */ /* 0x000fe20007f1e0ff */
[----:B------:R-:W0:Y:S01]  /*8b80*/  F2I.U32.TRUNC.NTZ R20, R20 ;  /* 0x0000001400147305 */ /* 0x000e22000020f000 */
[----:B------:R-:W3:Y:S01]  /*8b90*/  LDC R22, c[0x0][0x148] ;  /* 0x00005200ff167b82 */ /* 0x000ee20000000800 */
[----:B------:R-:W-:Y:S02]  /*8ba0*/  ULDC UR5, c[0x0][0x618] ;  /* 0x0001860000057ab9 */ /* 0x000fe40000000800 */
[----:B------:R-:W-:Y:S01]  /*8bb0*/  IMAD.X R6, RZ, RZ, ~R6, P0 ;  /* 0x000000ffff067224 */ /* 0x000fe200000e0e06 */
[----:B------:R-:W-:-:S03]  /*8bc0*/  ISETP.NE.U32.AND P0, PT, RZ, UR8, PT ;  /* 0x00000008ff007c0c */ /* 0x000fc6000bf05070 */
[----:B------:R-:W-:Y:S01]  /*8bd0*/  IMAD R6, R6, UR6, RZ ;  /* 0x0000000606067c24 */ /* 0x000fe2000f8e02ff */
[----:B------:R-:W-:-:S03]  /*8be0*/  ISETP.NE.AND.EX P0, PT, RZ, UR9, PT, P0 ;  /* 0x00000009ff007c0c */ /* 0x000fc6000bf05300 */
[C---:B------:R-:W-:Y:S02]  /*8bf0*/  IMAD R9, R7.reuse, UR7, R6 ;  /* 0x0000000707097c24 */ /* 0x040fe4000f8e0206 */
[----:B------:R-:W-:Y:S01]  /*8c00*/  IMAD.WIDE.U32 R6, R7, UR6, R2 ;  /* 0x0000000607067c25 */ /* 0x000fe2000f8e0002 */
[----:B------:R-:W-:-:S03]  /*8c10*/  ULDC UR6, c[0x0][0x154] ;  /* 0x0000550000067ab9 */ /* 0x000fc60000000800 */
[----:B0-----:R-:W-:Y:S02]  /*8c20*/  IMAD.MOV R8, RZ, RZ, -R20 ;  /* 0x000000ffff087224 */ /* 0x001fe400078e0a14 */
[----:B------:R-:W-:Y:S02]  /*8c30*/  IMAD.IADD R7, R7, 0x1, R9 ;  /* 0x0000000107077824 */ /* 0x000fe400078e0209 */
[----:B-1----:R-:W-:Y:S01]  /*8c40*/  IMAD R18, R19, R8, R18 ;  /* 0x0000000813127224 */ /* 0x002fe200078e0212 */
[----:B--2---:R-:W-:Y:S02]  /*8c50*/  I2FP.F32.U32 R8, R5 ;  /* 0x0000000500087245 */ /* 0x004fe40000201000 */
[--C-:B------:R-:W-:Y:S02]  /*8c60*/  SHF.R.U64 R19, R6, UR5, R7.reuse ;  /* 0x0000000506137c19 */ /* 0x100fe40008001207 */
[----:B------:R-:W-:Y:S01]  /*8c70*/  SHF.R.U32.HI R6, RZ, UR5, R7 ;  /* 0x00000005ff067c19 */ /* 0x000fe20008011607 */
[----:B------:R-:W-:Y:S01]  /*8c80*/  FMUL R8, R8, UR6 ;  /* 0x0000000608087c20 */ /* 0x000fe20008400000 */
[----:B------:R-:W-:-:S02]  /*8c90*/  ULDC UR5, c[0x0][0x608] ;  /* 0x0001820000057ab9 */ /* 0x000fc40000000800 */
[--C-:B------:R-:W-:Y:S01]  /*8ca0*/  SHF.R.U64 R21, R19, UR5, R6.reuse ;  /* 0x0000000513157c19 */ /* 0x100fe20008001206 */
[----:B------:R0:W1:Y:S01]  /*8cb0*/  F2I.U32.TRUNC.NTZ R24, R8 ;  /* 0x0000000800187305 */ /* 0x000062000020f000 */
[----:B------:R-:W-:Y:S01]  /*8cc0*/  SHF.R.U32.HI R6, RZ, UR5, R6 ;  /* 0x00000005ff067c19 */ /* 0x000fe20008011606 */
[----:B------:R-:W-:-:S03]  /*8cd0*/  ULDC UR5, c[0x0][0x658] ;  /* 0x0001960000057ab9 */ /* 0x000fc60000000800 */
[--C-:B------:R-:W-:Y:S02]  /*8ce0*/  SHF.R.U64 R20, R21, UR5, R6.reuse ;  /* 0x0000000515147c19 */ /* 0x100fe40008001206 */
[----:B------:R-:W-:-:S03]  /*8cf0*/  SHF.R.U32.HI R23, RZ, UR5, R6 ;  /* 0x00000005ff177c19 */ /* 0x000fc60008011606 */
[----:B------:R-:W-:Y:S02]  /*8d00*/  IMAD.MOV.U32 R6, RZ, RZ, R20 ;  /* 0x000000ffff067224 */ /* 0x000fe400078e0014 */
[----:B------:R-:W-:Y:S01]  /*8d10*/  IMAD.MOV.U32 R7, RZ, RZ, R23 ;  /* 0x000000ffff077224 */ /* 0x000fe200078e0017 */
[----:B0-----:R-:W-:Y:S06]  /*8d20*/  @!P0 BRA `(.L_x_183) ;  /* 0x0000000000288947 */ /* 0x001fec0003800000 */
        /* <DEDUP_REMOVED lines=10> */
.L_x_183:
[----:B------:R-:W-:Y:S01]  /*8dd0*/  ULDC UR5, c[0x0][0x648] ;  /* 0x0001920000057ab9 */ /* 0x000fe20000000800 */
[----:B-1----:R-:W-:Y:S01]  /*8de0*/  IMAD.MOV R24, RZ, RZ, -R24 ;  /* 0x000000ffff187224 */ /* 0x002fe200078e0a18 */
[----:B------:R-:W-:Y:S01]  /*8df0*/  SHF.R.U64 R6, R6, UR5, R7 ;  /* 0x0000000506067c19 */ /* 0x000fe20008001207 */
[----:B------:R-:W-:Y:S01]  /*8e00*/  ULDC UR5, c[0x0][0x638] ;  /* 0x00018e0000057ab9 */ /* 0x000fe20000000800 */
[----:B------:R-:W-:Y:S01]  /*8e10*/  LOP3.LUT R21, R21, UR17, RZ, 0xc0, !PT ;  /* 0x0000001115157c12 */ /* 0x000fe2000f8ec0ff */
[----:B---3--:R-:W-:Y:S01]  /*8e20*/  @P3 IMAD R18, R22, R24, R5 ;  /* 0x0000001816123224 */ /* 0x008fe200078e0205 */
[----:B------:R-:W-:Y:S01]  /*8e30*/  LOP3.LUT R7, R19, UR4, RZ, 0xc0, !PT ;  /* 0x0000000413077c12 */ /* 0x000fe2000f8ec0ff */
[----:B------:R-:W-:Y:S01]  /*8e40*/  IMAD.MOV R5, RZ, RZ, -R6 ;  /* 0x000000ffff057224 */ /* 0x000fe200078e0a06 */
[----:B------:R-:W-:Y:S01]  /*8e50*/  ULDC UR6, c[0x0][0x610] ;  /* 0x0001840000067ab9 */ /* 0x000fe20000000800 */
[----:B------:R-:W-:Y:S02]  /*8e60*/  IMAD R21, R6, UR18, R21 ;  /* 0x0000001206157c24 */ /* 0x000fe4000f8e0215 */
[----:B------:R-:W-:Y:S01]  /*8e70*/  IMAD R20, R5, UR5, R20 ;  /* 0x0000000505147c24 */ /* 0x000fe2000f8e0214 */
[----:B------:R-:W-:Y:S01]  /*8e80*/  ULDC UR5, c[0x0][0x600] ;  /* 0x0001800000057ab9 */ /* 0x000fe20000000800 */
[----:B------:R-:W-:-:S02]  /*8e90*/  IMAD R18, R21, UR6, R18 ;  /* 0x0000000615127c24 */ /* 0x000fc4000f8e0212 */
[----:B------:R-:W-:Y:S02]  /*8ea0*/  IMAD R7, R20, UR5, R7 ;  /* 0x0000000514077c24 */ /* 0x000fe4000f8e0207 */
[----:B------:R-:W-:-:S03]  /*8eb0*/  IMAD.MOV.U32 R6, RZ, RZ, 0x1 ;  /* 0x00000001ff067424 */ /* 0x000fc600078e00ff */
[----:B------:R-:W-:Y:S02]  /*8ec0*/  SEL R5, R7, R18, !P3 ;  /* 0x0000001207057207 */ /* 0x000fe40005800000 */
[----:B------:R-:W-:-:S07]  /*8ed0*/  SEL R18, R18, R7, !P3 ;  /* 0x0000000712127207 */ /* 0x000fce0005800000 */
.L_x_181:
[----:B------:R-:W-:Y:S05]  /*8ee0*/  BSYNC B1 ;  /* 0x0000000000017941 */ /* 0x000fea0003800000 */
.L_x_180:
[----:B------:R-:W-:-:S13]  /*8ef0*/  LOP3.LUT P0, RZ, R6, 0xff, RZ, 0xc0, !PT ;  /* 0x000000ff06ff7812 */ /* 0x000fda000780c0ff */
[----:B------:R-:W-:Y:S05]  /*8f00*/  @P0 BRA `(.L_x_184) ;  /* 0xfffffff400440947 */ /* 0x000fea000383ffff */
[----:B------:R-:W-:Y:S05]  /*8f10*/  BSYNC B0 ;  /* 0x0000000000007941 */ /* 0x000fea0003800000 */
.L_x_173:
[----:B------:R-:W-:-:S03]  /*8f20*/  UMOV UR5, 0xffffffff ;  /* 0xffffffff00057882 */ /* 0x000fc60000000000 */
[----:B------:R-:W-:Y:S05]  /*8f30*/  BRA.DIV UR5, `(.L_x_185) ;  /* 0x00000006051c7947 */ /* 0x000fea000b800000 */
[----:B------:R-:W-:-:S13]  /*8f40*/  ELECT P0, URZ, PT ;  /* 0x00000000003f782f */ /* 0x000fda0003800000 */
.L_x_199:
[----:B------:R-:W-:Y:S04]  /*8f50*/  BSSY B0, `(.L_x_186) ;  /* 0x000002b000007945 */ /* 0x000fe80003800000 */
[----:B------:R-:W-:Y:S05]  /*8f60*/  @!P0 BRA `(.L_x_187) ;  /* 0x0000000000a48947 */ /* 0x000fea0003800000 */
[----:B------:R-:W-:-:S04]  /*8f70*/  LOP3.LUT R4, R4, 0x2, RZ, 0xfc, !PT ;  /* 0x0000000204047812 */ /* 0x000fc800078efcff */
[----:B------:R-:W-:-:S13]  /*8f80*/  ISETP.NE.AND P0, PT, R4, 0x3, PT ;  /* 0x000000030400780c */ /* 0x000fda0003f05270 */
[----:B------:R-:W-:Y:S05]  /*8f90*/  @!P0 BRA `(.L_x_188) ;  /* 0x0000000000048947 */ /* 0x000fea0003800000 */
[----:B------:R-:W-:Y:S01]  /*8fa0*/  BPT.TRAP 0x1 ;  /* 0x000000040000795c */ /* 0x000fe20000300000 */
.L_x_188:
[----:B------:R-:W0:Y:S01]  /*8fb0*/  S2R R3, SR_CgaCtaId ;  /* 0x0000000000037919 */ /* 0x000e220000008800 */
[----:B------:R-:W-:Y:S02]  /*8fc0*/  MOV R0, 0x400 ;  /* 0x0000040000007802 */ /* 0x000fe40000000f00 */
[----:B------:R-:W-:Y:S02]  /*8fd0*/  SHF.L.U32 R2, R15, 0x1f, RZ ;  /* 0x0000001f0f027819 */ /* 0x000fe400000006ff */
[----:B0-----:R-:W-:-:S05]  /*8fe0*/  LEA R3, R3, R0, 0x18 ;  /* 0x0000000003037211 */ /* 0x001fca00078ec0ff */
[----:B------:R-:W-:-:S04]  /*8ff0*/  VIADD R3, R3, 0x20 ;  /* 0x0000002003037836 */ /* 0x000fc80000000000 */
[C---:B------:R-:W-:Y:S02]  /*9000*/  IMAD R5, R14.reuse, 0x8, R3 ;  /* 0x000000080e057824 */ /* 0x040fe400078e0203 */
[----:B------:R-:W-:Y:S02]  /*9010*/  VIADD R14, R14, 0x1 ;  /* 0x000000010e0e7836 */ /* 0x000fe40000000000 */
[----:B------:R-:W0:Y:S03]  /*9020*/  SYNCS.PHASECHK.TRANS64.TRYWAIT P0, [R5+URZ], R2 ;  /* 0x00000002050075a7 */ /* 0x000e26000800017f */
[----:B------:R-:W-:-:S04]  /*9030*/  ISETP.NE.AND P1, PT, R14, 0x4, PT ;  /* 0x000000040e00780c */ /* 0x000fc80003f25270 */
[----:B------:R-:W-:Y:S02]  /*9040*/  SEL R0, RZ, 0x1, P1 ;  /* 0x00000001ff007807 */ /* 0x000fe40000800000 */
[----:B------:R-:W-:Y:S02]  /*9050*/  SEL R14, R14, RZ, P1 ;  /* 0x000000ff0e0e7207 */ /* 0x000fe40000800000 */
[----:B------:R-:W-:-:S03]  /*9060*/  LOP3.LUT R15, R15, R0, RZ, 0x3c, !PT ;  /* 0x000000000f0f7212 */ /* 0x000fc600078e3cff */
[----:B------:R-:W-:Y:S01]  /*9070*/  IMAD R7, R14, 0x8, R3 ;  /* 0x000000080e077824 */ /* 0x000fe200078e0203 */
[----:B------:R-:W-:Y:S01]  /*9080*/  SHF.L.U32 R4, R15, 0x1f, RZ ;  /* 0x0000001f0f047819 */ /* 0x000fe200000006ff */
[----:B0-----:R-:W-:Y:S06]  /*9090*/  @!P0 BRA `(.L_x_189) ;  /* 0x0000000000e48947 */ /* 0x001fec0003800000 */
.L_x_200:
[----:B------:R-:W1:Y:S01]  /*90a0*/  SYNCS.PHASECHK.TRANS64.TRYWAIT P0, [R7+URZ], R4 ;  /* 0x00000004070075a7 */ /* 0x000e62000800017f */
[----:B------:R-:W-:-:S05]  /*90b0*/  VIADD R0, R14, 0x1 ;  /* 0x000000010e007836 */ /* 0x000fca0000000000 */
[----:B------:R-:W-:-:S04]  /*90c0*/  ISETP.NE.AND P1, PT, R0, 0x4, PT ;  /* 0x000000040000780c */ /* 0x000fc80003f25270 */
[----:B0-----:R-:W-:Y:S02]  /*90d0*/  SEL R2, RZ, 0x1, P1 ;  /* 0x00000001ff027807 */ /* 0x001fe40000800000 */
[----:B------:R-:W-:Y:S02]  /*90e0*/  SEL R0, R0, RZ, P1 ;  /* 0x000000ff00007207 */ /* 0x000fe40000800000 */
[----:B------:R-:W-:-:S03]  /*90f0*/  LOP3.LUT R15, R15, R2, RZ, 0x3c, !PT ;  /* 0x000000020f0f7212 */ /* 0x000fc600078e3cff */
[----:B------:R-:W-:Y:S01]  /*9100*/  IMAD R6, R0, 0x8, R3 ;  /* 0x0000000800067824 */ /* 0x000fe200078e0203 */
[----:B------:R-:W-:Y:S01]  /*9110*/  SHF.L.U32 R5, R15, 0x1f, RZ ;  /* 0x0000001f0f057819 */ /* 0x000fe200000006ff */
[----:B-1----:R-:W-:Y:S06]  /*9120*/  @!P0 BRA `(.L_x_190) ;  /* 0x0000000000d48947 */ /* 0x002fec0003800000 */
.L_x_201:
[----:B------:R-:W1:Y:S01]  /*9130*/  SYNCS.PHASECHK.TRANS64.TRYWAIT P0, [R6+URZ], R5 ;  /* 0x00000005060075a7 */ /* 0x000e62000800017f */
[----:B------:R-:W-:-:S05]  /*9140*/  VIADD R0, R0, 0x1 ;  /* 0x0000000100007836 */ /* 0x000fca0000000000 */
[----:B------:R-:W-:-:S04]  /*9150*/  ISETP.NE.AND P1, PT, R0, 0x4, PT ;  /* 0x000000040000780c */ /* 0x000fc80003f25270 */
[----:B------:R-:W-:Y:S02]  /*9160*/  SEL R2, RZ, 0x1, P1 ;  /* 0x00000001ff027807 */ /* 0x000fe40000800000 */
[----:B------:R-:W-:Y:S02]  /*9170*/  SEL R0, R0, RZ, P1 ;  /* 0x000000ff00007207 */ /* 0x000fe40000800000 */
[----:B------:R-:W-:Y:S01]  /*9180*/  LOP3.LUT R2, R15, R2, RZ, 0x3c, !PT ;  /* 0x000000020f027212 */ /* 0x000fe200078e3cff */
[----:B-1----:R-:W-:Y:S06]  /*9190*/  @!P0 BRA `(.L_x_191) ;  /* 0x0000000000cc8947 */ /* 0x002fec0003800000 */
.L_x_202:
[----:B------:R-:W-:Y:S01]  /*91a0*/  IMAD R3, R0, 0x8, R3 ;  /* 0x0000000800037824 */ /* 0x000fe200078e0203 */
[----:B------:R-:W-:-:S07]  /*91b0*/  SHF.L.U32 R0, R2, 0x1f, RZ ;  /* 0x0000001f02007819 */ /* 0x000fce00000006ff */
.L_x_192:
[----:B--2---:R2:W3:Y:S02]  /*91c0*/  SYNCS.PHASECHK.TRANS64.TRYWAIT P0, [R3+URZ], R0 ;  /* 0x00000000030075a7 */ /* 0x0044e4000800017f */
[----:B---3--:R-:W-:Y:S05]  /*91d0*/  @!P0 NANOSLEEP.SYNCS 0x989680 ;  /* 0x009896800000895d */ /* 0x008fea0003900000 */
[----:B------:R-:W3:Y:S02]  /*91e0*/  @!P0 SYNCS.PHASECHK.TRANS64 P0, [R3+URZ], R0 ;  /* 0x00000000030085a7 */ /* 0x000ee4000800007f */
[----:B---3--:R-:W-:Y:S05]  /*91f0*/  @!P0 BRA `(.L_x_192) ;  /* 0xfffffffc00f08947 */ /* 0x008fea000383ffff */
.L_x_187:
[----:B------:R-:W-:Y:S05]  /*9200*/  BSYNC B0 ;  /* 0x0000000000007941 */ /* 0x000fea0003800000 */
.L_x_186:
[----:B------:R-:W-:Y:S05]  /*9210*/  EXIT ;  /* 0x000000000000794d */ /* 0x000fea0003800000 */
.L_x_21:
[----:B-1----:R-:W-:-:S04]  /*9220*/  IMAD.U32 R12, RZ, RZ, UR6 ;  /* 0x00000006ff0c7e24 */ /* 0x002fc8000f8e00ff */
[----:B------:R1:W4:Y:S03]  /*9230*/  SYNCS.PHASECHK.TRANS64.TRYWAIT P1, [R12+URZ], R11 ;  /* 0x0000000b0c0075a7 */ /* 0x000326000802017f */
[----:B----4-:R-:W-:Y:S05]  /*9240*/  @!P1 NANOSLEEP.SYNCS 0x989680 ;  /* 0x009896800000995d */ /* 0x010fea0003900000 */
[----:B------:R-:W4:Y:S02]  /*9250*/  @!P1 SYNCS.PHASECHK.TRANS64 P1, [R12+URZ], R11 ;  /* 0x0000000b0c0095a7 */ /* 0x000f24000802007f */
[----:B----4-:R-:W-:Y:S05]  /*9260*/  @!P1 BRA `(.L_x_21) ;  /* 0xfffffffc00ec9947 */ /* 0x010fea000383ffff */
[----:B------:R-:W-:Y:S05]  /*9270*/  BRA `(.L_x_20) ;  /* 0xffffff84003c7947 */ /* 0x000fea000383ffff */
.L_x_27:
[----:B-1----:R-:W-:-:S04]  /*9280*/  IMAD.U32 R142, RZ, RZ, UR12 ;  /* 0x0000000cff8e7e24 */ /* 0x002fc8000f8e00ff */
[----:B------:R1:W4:Y:S03]  /*9290*/  SYNCS.PHASECHK.TRANS64.TRYWAIT P1, [R142+URZ], R13 ;  /* 0x0000000d8e0075a7 */ /* 0x000326000802017f */
[----:B----4-:R-:W-:Y:S05]  /*92a0*/  @!P1 NANOSLEEP.SYNCS 0x989680 ;  /* 0x009896800000995d */ /* 0x010fea0003900000 */
[----:B------:R-:W4:Y:S02]  /*92b0*/  @!P1 SYNCS.PHASECHK.TRANS64 P1, [R142+URZ], R13 ;  /* 0x0000000d8e0095a7 */ /* 0x000f24000802007f */
[----:B----4-:R-:W-:Y:S05]  /*92c0*/  @!P1 BRA `(.L_x_27) ;  /* 0xfffffffc00ec9947 */ /* 0x010fea000383ffff */
[----:B------:R-:W-:Y:S05]  /*92d0*/  BRA `(.L_x_26) ;  /* 0xffffff8c00687947 */ /* 0x000fea000383ffff */
.L_x_174:
[----:B------:R-:W-:Y:S01]  /*92e0*/  BSSY B1, `(.L_x_193) ;  /* 0x0000006000017945 */ /* 0x000fe20003800000 */
[----:B------:R-:W-:-:S07]  /*92f0*/  IMAD.MOV.U32 R6, RZ, RZ, -0x1 ;  /* 0xffffffffff067424 */ /* 0x000fce00078e00ff */
[----:B------:R-:W-:Y:S05]  /*9300*/  WARPSYNC.COLLECTIVE R6, `(.L_x_194) ;  /* 0x00000000060c7348 */ /* 0x000fea0003c00000 */
[----:B------:R-:W-:Y:S02]  /*9310*/  ELECT P0, UR62, PT ;  /* 0x00000000003e782f */ /* 0x000fe40003800000 */
[----:B------:R-:W-:Y:S01]  /*9320*/  MOV R6, UR62 ;  /* 0x0000003e00067c02 */ /* 0x000fe20008000f00 */
[----:B------:R-:W-:Y:S10]  /*9330*/  ENDCOLLECTIVE ;  /* 0x000000000000791b */ /* 0x000ff40003800000 */
.L_x_194:
[----:B------:R-:W-:Y:S05]  /*9340*/  BSYNC B1 ;  /* 0x0000000000017941 */ /* 0x000fea0003800000 */
.L_x_193:
[----:B------:R-:W-:Y:S05]  /*9350*/  BRA `(.L_x_195) ;  /* 0xfffffff0003c7947 */ /* 0x000fea000383ffff */
.L_x_177:
[----:B0-----:R0:W1:Y:S02]  /*9360*/  SYNCS.PHASECHK.TRANS64.TRYWAIT P0, [R21+URZ+0x20], R8 ;  /* 0x00002008150075a7 */ /* 0x001064000800017f */
[----:B-1----:R-:W-:Y:S05]  /*9370*/  @!P0 NANOSLEEP.SYNCS 0x989680 ;  /* 0x009896800000895d */ /* 0x002fea0003900000 */
[----:B------:R-:W1:Y:S02]  /*9380*/  @!P0 SYNCS.PHASECHK.TRANS64 P0, [R21+URZ+0x20], R8 ;  /* 0x00002008150085a7 */ /* 0x000e64000800007f */
[----:B-1----:R-:W-:Y:S05]  /*9390*/  @!P0 BRA `(.L_x_177) ;  /* 0xfffffffc00f08947 */ /* 0x002fea000383ffff */
[----:B------:R-:W-:Y:S05]  /*93a0*/  BRA `(.L_x_196) ;  /* 0xfffffff0007c7947 */ /* 0x000fea000383ffff */
.L_x_185:
[----:B------:R-:W-:Y:S01]  /*93b0*/  BSSY B0, `(.L_x_197) ;  /* 0x0000006000007945 */ /* 0x000fe20003800000 */
[----:B------:R-:W-:-:S07]  /*93c0*/  IMAD.MOV.U32 R6, RZ, RZ, -0x1 ;  /* 0xffffffffff067424 */ /* 0x000fce00078e00ff */
[----:B------:R-:W-:Y:S05]  /*93d0*/  WARPSYNC.COLLECTIVE R6, `(.L_x_198) ;  /* 0x00000000060c7348 */ /* 0x000fea0003c00000 */
[----:B------:R-:W-:Y:S02]  /*93e0*/  ELECT P0, UR62, PT ;  /* 0x00000000003e782f */ /* 0x000fe40003800000 */
[----:B------:R-:W-:Y:S01]  /*93f0*/  MOV R6, UR62 ;  /* 0x0000003e00067c02 */ /* 0x000fe20008000f00 */
[----:B------:R-:W-:Y:S10]  /*9400*/  ENDCOLLECTIVE ;  /* 0x000000000000791b */ /* 0x000ff40003800000 */
.L_x_198:
[----:B------:R-:W-:Y:S05]  /*9410*/  BSYNC B0 ;  /* 0x0000000000007941 */ /* 0x000fea0003800000 */
.L_x_197:
[----:B------:R-:W-:Y:S05]  /*9420*/  BRA `(.L_x_199) ;  /* 0xfffffff800c87947 */ /* 0x000fea000383ffff */
.L_x_189:
[----:B0-----:R0:W1:Y:S02]  /*9430*/  SYNCS.PHASECHK.TRANS64.TRYWAIT P0, [R5+URZ], R2 ;  /* 0x00000002050075a7 */ /* 0x001064000800017f */
[----:B-1----:R-:W-:Y:S05]  /*9440*/  @!P0 NANOSLEEP.SYNCS 0x989680 ;  /* 0x009896800000895d */ /* 0x002fea0003900000 */
[----:B------:R-:W1:Y:S02]  /*9450*/  @!P0 SYNCS.PHASECHK.TRANS64 P0, [R5+URZ], R2 ;  /* 0x00000002050085a7 */ /* 0x000e64000800007f */
[----:B-1----:R-:W-:Y:S05]  /*9460*/  @!P0 BRA `(.L_x_189) ;  /* 0xfffffffc00f08947 */ /* 0x002fea000383ffff */
[----:B------:R-:W-:Y:S05]  /*9470*/  BRA `(.L_x_200) ;  /* 0xfffffffc00087947 */ /* 0x000fea000383ffff */
.L_x_190:
[----:B0-----:R0:W1:Y:S02]  /*9480*/  SYNCS.PHASECHK.TRANS64.TRYWAIT P0, [R7+URZ], R4 ;  /* 0x00000004070075a7 */ /* 0x001064000800017f */
[----:B-1----:R-:W-:Y:S05]  /*9490*/  @!P0 NANOSLEEP.SYNCS 0x989680 ;  /* 0x009896800000895d */ /* 0x002fea0003900000 */
[----:B------:R-:W1:Y:S02]  /*94a0*/  @!P0 SYNCS.PHASECHK.TRANS64 P0, [R7+URZ], R4 ;  /* 0x00000004070085a7 */ /* 0x000e64000800007f */
[----:B-1----:R-:W-:Y:S05]  /*94b0*/  @!P0 BRA `(.L_x_190) ;  /* 0xfffffffc00f08947 */ /* 0x002fea000383ffff */
[----:B------:R-:W-:Y:S05]  /*94c0*/  BRA `(.L_x_201) ;  /* 0xfffffffc00187947 */ /* 0x000fea000383ffff */
.L_x_191:
[----:B-1----:R1:W2:Y:S02]  /*94d0*/  SYNCS.PHASECHK.TRANS64.TRYWAIT P0, [R6+URZ], R5 ;  /* 0x00000005060075a7 */ /* 0x0022a4000800017f */
[----:B--2---:R-:W-:Y:S05]  /*94e0*/  @!P0 NANOSLEEP.SYNCS 0x989680 ;  /* 0x009896800000895d */ /* 0x004fea0003900000 */
[----:B------:R-:W2:Y:S02]  /*94f0*/  @!P0 SYNCS.PHASECHK.TRANS64 P0, [R6+URZ], R5 ;  /* 0x00000005060085a7 */ /* 0x000ea4000800007f */
[----:B--2---:R-:W-:Y:S05]  /*9500*/  @!P0 BRA `(.L_x_191) ;  /* 0xfffffffc00f08947 */ /* 0x004fea000383ffff */
[----:B------:R-:W-:Y:S05]  /*9510*/  BRA `(.L_x_202) ;  /* 0xfffffffc00207947 */ /* 0x000fea000383ffff */
.L_x_203:
[----:B------:R-:W-:-:S00]  /*9520*/  BRA `(.L_x_203) ;  /* 0xfffffffc00fc7947 */ /* 0x000fc0000383ffff */
[----:B------:R-:W-:-:S00]  /*9530*/  NOP ;  /* 0x0000000000007918 */ /* 0x000fc00000000000 */
        /* <DEDUP_REMOVED lines=12> */
.L_x_204:


//--------------------- .nv.shared._ZN7cutlass13device_kernelINS_4gemm6kernel13GemmUniversalIN4cute5tupleIJiiiiEEENS1_10collective13CollectiveMmaINS1_37MainloopSm90TmaGmmaWarpSpecializedFP8ILi4ENS5_IJNS4_1CILi1EEENSA_ILi2EEESB_EEENS1_35KernelTmaWarpSpecializedCooperativeEEENS5_IJNSA_ILi128EEESG_NSA_ILi32EEEEEENS_12float_e4m3_tENS5_IJlSB_lEEESJ_SK_NS4_8TiledMMAINS4_8MMA_AtomIJNS4_4SM904GMMA31MMA_64x128x32_F32E4M3E4M3_SS_TNILNSO_7ScaleInE1ELSQ_1EEEEEENS4_6LayoutINS5_IJSC_SB_SB_EEENS5_IJSB_NSA_ILi0EEESV_EEEEENS5_IJNS4_10UnderscoreESY_SY_EEEEENS4_23SM90_TMA_LOAD_MULTICASTENS4_14ComposedLayoutINS4_7SwizzleILi1ELi4ELi3EEENS4_18smem_ptr_flag_bitsILi8EEENST_INS5_IJNSA_ILi8EEESH_EEENS5_IJSH_SB_EEEEEEEvNS4_8identityENS4_13SM90_TMA_LOADES1B_vS1C_EENS_8epilogue10collective6detail29Sm90TmaWarpSpecializedAdapterINS1G_15DefaultEpilogueISJ_SK_SK_NS1F_6thread17LinearCombinationISJ_Li1EffLNS1K_9ScaleType4KindE0ELNS_15FloatRoundStyleE2ESJ_EENS1_15EpilogueDefaultEEEEEvvEEEEvNT_6ParamsE --------------------------
	.section	.nv.shared._ZN7cutlass13device_kernelINS_4gemm6kernel13GemmUniversalIN4cute5tupleIJiiiiEEENS1_10collective13CollectiveMmaINS1_37MainloopSm90TmaGmmaWarpSpecializedFP8ILi4ENS5_IJNS4_1CILi1EEENSA_ILi2EEESB_EEENS1_35KernelTmaWarpSpecializedCooperativeEEENS5_IJNSA_ILi128EEESG_NSA_ILi32EEEEEENS_12float_e4m3_tENS5_IJlSB_lEEESJ_SK_NS4_8TiledMMAINS4_8MMA_AtomIJNS4_4SM904GMMA31MMA_64x128x32_F32E4M3E4M3_SS_TNILNSO_7ScaleInE1ELSQ_1EEEEEENS4_6LayoutINS5_IJSC_SB_SB_EEENS5_IJSB_NSA_ILi0EEESV_EEEEENS5_IJNS4_10UnderscoreESY_SY_EEEEENS4_23SM90_TMA_LOAD_MULTICASTENS4_14ComposedLayoutINS4_7SwizzleILi1ELi4ELi3EEENS4_18smem_ptr_flag_bitsILi8EEENST_INS5_IJNSA_ILi8EEESH_EEENS5_IJSH_SB_EEEEEEEvNS4_8identityENS4_13SM90_TMA_LOADES1B_vS1C_EENS_8epilogue10collective6detail29Sm90TmaWarpSpecializedAdapterINS1G_15DefaultEpilogueISJ_SK_SK_NS1F_6thread17LinearCombinationISJ_Li1EffLNS1K_9ScaleType4KindE0ELNS_15FloatRoundStyleE2ESJ_EENS1_15EpilogueDefaultEEEEEvvEEEEvNT_6ParamsE,"aw",@nobits
	.sectionflags	@""
	.align	16
	.zero		1024


//--------------------- .nv.shared.reserved.0     --------------------------
	.section	.nv.shared.reserved.0,"aw",@nobits
	.weak		__nv_reservedSMEM_offset_0_alias
	.size		__nv_reservedSMEM_offset_0_alias, 0, 0
	.other		__nv_reservedSMEM_offset_0_alias,@"STO_CUDA_RESERVED_SHARED STV_DEFAULT"
__nv_reservedSMEM_offset_0_alias:
	.zero		0


//--------------------- .nv.global                --------------------------
	.section	.nv.global,"aw",@nobits
.nv.global:
	.type		_ZN39_INTERNAL_cf149669_4_k_cu_8a2dccfa_47524cute1_E,@object
	.size		_ZN39_INTERNAL_cf149669_4_k_cu_8a2dccfa_47524cute1_E,(_ZN39_INTERNAL_cf149669_4_k_cu_8a2dccfa_47524cuda3std3__45__cpo6cbeginE - _ZN39_INTERNAL_cf149669_4_k_cu_8a2dccfa_47524cute1_E)
_ZN39_INTERNAL_cf149669_4_k_cu_8a2dccfa_47524cute1_E:
	.zero		1
	.type		_ZN39_INTERNAL_cf149669_4_k_cu_8a2dccfa_47524cuda3std3__45__cpo6cbeginE,@object
	.size		_ZN39_INTERNAL_cf149669_4_k_cu_8a2dccfa_47524cuda3std3__45__cpo6cbeginE,(_ZN39_INTERNAL_cf149669_4_k_cu_8a2dccfa_47524cuda3std3__48in_placeE - _ZN39_INTERNAL_cf149669_4_k_cu_8a2dccfa_47524cuda3std3__45__cpo6cbeginE)
_ZN39_INTERNAL_cf149669_4_k_cu_8a2dccfa_47524cuda3std3__45__cpo6cbeginE:
	.zero		1
	.type		_ZN39_INTERNAL_cf149669_4_k_cu_8a2dccfa_47524cuda3std3__48in_placeE,@object
	.size		_ZN39_INTERNAL_cf149669_4_k_cu_8a2dccfa_47524cuda3std3__48in_placeE,(_ZN39_INTERNAL_cf149669_4_k_cu_8a2dccfa_47524cuda3std6ranges3__45__cpo9iter_moveE - _ZN39_INTERNAL_cf149669_4_k_cu_8a2dccfa_47524cuda3std3__48in_placeE)
_ZN39_INTERNAL_cf149669_4_k_cu_8a2dccfa_47524cuda3std3__48in_placeE:
	.zero		1
	.type		_ZN39_INTERNAL_cf149669_4_k_cu_8a2dccfa_47524cuda3std6ranges3__45__cpo9iter_moveE,@object
	.size		_ZN39_INTERNAL_cf149669_4_k_cu_8a2dccfa_47524cuda3std6ranges3__45__cpo9iter_moveE,(_ZN39_INTERNAL_cf149669_4_k_cu_8a2dccfa_47524cuda3std3__45__cpo5beginE - _ZN39_INTERNAL_cf149669_4_k_cu_8a2dccfa_47524cuda3std6ranges3__45__cpo9iter_moveE)
_ZN39_INTERNAL_cf149669_4_k_cu_8a2dccfa_47524cuda3std6ranges3__45__cpo9iter_moveE:
	.zero		1
	.type		_ZN39_INTERNAL_cf149669_4_k_cu_8a2dccfa_47524cuda3std3__45__cpo5beginE,@object
	.size		_ZN39_INTERNAL_cf149669_4_k_cu_8a2dccfa_47524cuda3std3__45__cpo5beginE,(_ZN39_INTERNAL_cf149669_4_k_cu_8a2dccfa_47524cuda3std3__441_GLOBAL__N__cf149669_4_k_cu_8a2dccfa_47526ignoreE - _ZN39_INTERNAL_cf149669_4_k_cu_8a2dccfa_47524cuda3std3__45__cpo5beginE)
_ZN39_INTERNAL_cf149669_4_k_cu_8a2dccfa_47524cuda3std3__45__cpo5beginE:
	.zero		1
	.type		_ZN39_INTERNAL_cf149669_4_k_cu_8a2dccfa_47524cuda3std3__441_GLOBAL__N__cf149669_4_k_cu_8a2dccfa_47526ignoreE,@object
	.size		_ZN39_INTERNAL_cf149669_4_k_cu_8a2dccfa_47524cuda3std3__441_GLOBAL__N__cf149669_4_k_cu_8a2dccfa_47526ignoreE,(_ZN39_INTERNAL_cf149669_4_k_cu_8a2dccfa_47524cute7productE - _ZN39_INTERNAL_cf149669_4_k_cu_8a2dccfa_47524cuda3std3__441_GLOBAL__N__cf149669_4_k_cu_8a2dccfa_47526ignoreE)
_ZN39_INTERNAL_cf149669_4_k_cu_8a2dccfa_47524cuda3std3__441_GLOBAL__N__cf149669_4_k_cu_8a2dccfa_47526ignoreE:
	.zero		1
	.type		_ZN39_INTERNAL_cf149669_4_k_cu_8a2dccfa_47524cute7productE,@object
	.size		_ZN39_INTERNAL_cf149669_4_k_cu_8a2dccfa_47524cute7productE,(_ZN39_INTERNAL_cf149669_4_k_cu_8a2dccfa_47524cuda3std3__45__cpo3endE - _ZN39_INTERNAL_cf149669_4_k_cu_8a2dccfa_47524cute7productE)
_ZN39_INTERNAL_cf149669_4_k_cu_8a2dccfa_47524cute7productE:
	.zero		1
	.type		_ZN39_INTERNAL_cf149669_4_k_cu_8a2dccfa_47524cuda3std3__45__cpo3endE,@object
	.size		_ZN39_INTERNAL_cf149669_4_k_cu_8a2dccfa_47524cuda3std3__45__cpo3endE,(_ZN39_INTERNAL_cf149669_4_k_cu_8a2dccfa_47524cuda3std3__419piecewise_constructE - _ZN39_INTERNAL_cf149669_4_k_cu_8a2dccfa_47524cuda3std3__45__cpo3endE)
_ZN39_INTERNAL_cf149669_4_k_cu_8a2dccfa_47524cuda3std3__45__cpo3endE:
	.zero		1
	.type		_ZN39_INTERNAL_cf149669_4_k_cu_8a2dccfa_47524cuda3std3__419piecewise_constructE,@object
	.size		_ZN39_INTERNAL_cf149669_4_k_cu_8a2dccfa_47524cuda3std3__419piecewise_constructE,(_ZN39_INTERNAL_cf149669_4_k_cu_8a2dccfa_47524cuda3std3__45__cpo4cendE - _ZN39_INTERNAL_cf149669_4_k_cu_8a2dccfa_47524cuda3std3__419piecewise_constructE)
_ZN39_INTERNAL_cf149669_4_k_cu_8a2dccfa_47524cuda3std3__419piecewise_constructE:
	.zero		1
	.type		_ZN39_INTERNAL_cf149669_4_k_cu_8a2dccfa_47524cuda3std3__45__cpo4cendE,@object
	.size		_ZN39_INTERNAL_cf149669_4_k_cu_8a2dccfa_47524cuda3std3__45__cpo4cendE,(_ZN39_INTERNAL_cf149669_4_k_cu_8a2dccfa_47524cuda3std6ranges3__45__cpo4swapE - _ZN39_INTERNAL_cf149669_4_k_cu_8a2dccfa_47524cuda3std3__45__cpo4cendE)
_ZN39_INTERNAL_cf149669_4_k_cu_8a2dccfa_47524cuda3std3__45__cpo4cendE:
	.zero		1
	.type		_ZN39_INTERNAL_cf149669_4_k_cu_8a2dccfa_47524cuda3std6ranges3__45__cpo4swapE,@object
	.size		_ZN39_INTERNAL_cf149669_4_k_cu_8a2dccfa_47524cuda3std6ranges3__45__cpo4swapE,(.L_7 - _ZN39_INTERNAL_cf149669_4_k_cu_8a2dccfa_47524cuda3std6ranges3__45__cpo4swapE)
_ZN39_INTERNAL_cf149669_4_k_cu_8a2dccfa_47524cuda3std6ranges3__45__cpo4swapE:
	.zero		1
.L_7:


//--------------------- .nv.constant0._ZN7cutlass13device_kernelINS_4gemm6kernel13GemmUniversalIN4cute5tupleIJiiiiEEENS1_10collective13CollectiveMmaINS1_37MainloopSm90TmaGmmaWarpSpecializedFP8ILi4ENS5_IJNS4_1CILi1EEENSA_ILi2EEESB_EEENS1_35KernelTmaWarpSpecializedCooperativeEEENS5_IJNSA_ILi128EEESG_NSA_ILi32EEEEEENS_12float_e4m3_tENS5_IJlSB_lEEESJ_SK_NS4_8TiledMMAINS4_8MMA_AtomIJNS4_4SM904GMMA31MMA_64x128x32_F32E4M3E4M3_SS_TNILNSO_7ScaleInE1ELSQ_1EEEEEENS4_6LayoutINS5_IJSC_SB_SB_EEENS5_IJSB_NSA_ILi0EEESV_EEEEENS5_IJNS4_10UnderscoreESY_SY_EEEEENS4_23SM90_TMA_LOAD_MULTICASTENS4_14ComposedLayoutINS4_7SwizzleILi1ELi4ELi3EEENS4_18smem_ptr_flag_bitsILi8EEENST_INS5_IJNSA_ILi8EEESH_EEENS5_IJSH_SB_EEEEEEEvNS4_8identityENS4_13SM90_TMA_LOADES1B_vS1C_EENS_8epilogue10collective6detail29Sm90TmaWarpSpecializedAdapterINS1G_15DefaultEpilogueISJ_SK_SK_NS1F_6thread17LinearCombinationISJ_Li1EffLNS1K_9ScaleType4KindE0ELNS_15FloatRoundStyleE2ESJ_EENS1_15EpilogueDefaultEEEEEvvEEEEvNT_6ParamsE --------------------------
	.section	.nv.constant0._ZN7cutlass13device_kernelINS_4gemm6kernel13GemmUniversalIN4cute5tupleIJiiiiEEENS1_10collective13CollectiveMmaINS1_37MainloopSm90TmaGmmaWarpSpecializedFP8ILi4ENS5_IJNS4_1CILi1EEENSA_ILi2EEESB_EEENS1_35KernelTmaWarpSpecializedCooperativeEEENS5_IJNSA_ILi128EEESG_NSA_ILi32EEEEEENS_12float_e4m3_tENS5_IJlSB_lEEESJ_SK_NS4_8TiledMMAINS4_8MMA_AtomIJNS4_4SM904GMMA31MMA_64x128x32_F32E4M3E4M3_SS_TNILNSO_7ScaleInE1ELSQ_1EEEEEENS4_6LayoutINS5_IJSC_SB_SB_EEENS5_IJSB_NSA_ILi0EEESV_EEEEENS5_IJNS4_10UnderscoreESY_SY_EEEEENS4_23SM90_TMA_LOAD_MULTICASTENS4_14ComposedLayoutINS4_7SwizzleILi1ELi4ELi3EEENS4_18smem_ptr_flag_bitsILi8EEENST_INS5_IJNSA_ILi8EEESH_EEENS5_IJSH_SB_EEEEEEEvNS4_8identityENS4_13SM90_TMA_LOADES1B_vS1C_EENS_8epilogue10collective6detail29Sm90TmaWarpSpecializedAdapterINS1G_15DefaultEpilogueISJ_SK_SK_NS1F_6thread17LinearCombinationISJ_Li1EffLNS1K_9ScaleType4KindE0ELNS_15FloatRoundStyleE2ESJ_EENS1_15EpilogueDefaultEEEEEvvEEEEvNT_6ParamsE,"a",@progbits
	.sectionflags	@""
	.align	4
.nv.constant0._ZN7cutlass13device_kernelINS_4gemm6kernel13GemmUniversalIN4cute5tupleIJiiiiEEENS1_10collective13CollectiveMmaINS1_37MainloopSm90TmaGmmaWarpSpecializedFP8ILi4ENS5_IJNS4_1CILi1EEENSA_ILi2EEESB_EEENS1_35KernelTmaWarpSpecializedCooperativeEEENS5_IJNSA_ILi128EEESG_NSA_ILi32EEEEEENS_12float_e4m3_tENS5_IJlSB_lEEESJ_SK_NS4_8TiledMMAINS4_8MMA_AtomIJNS4_4SM904GMMA31MMA_64x128x32_F32E4M3E4M3_SS_TNILNSO_7ScaleInE1ELSQ_1EEEEEENS4_6LayoutINS5_IJSC_SB_SB_EEENS5_IJSB_NSA_ILi0EEESV_EEEEENS5_IJNS4_10UnderscoreESY_SY_EEEEENS4_23SM90_TMA_LOAD_MULTICASTENS4_14ComposedLayoutINS4_7SwizzleILi1ELi4ELi3EEENS4_18smem_ptr_flag_bitsILi8EEENST_INS5_IJNSA_ILi8EEESH_EEENS5_IJSH_SB_EEEEEEEvNS4_8identityENS4_13SM90_TMA_LOADES1B_vS1C_EENS_8epilogue10collective6detail29Sm90TmaWarpSpecializedAdapterINS1G_15DefaultEpilogueISJ_SK_SK_NS1F_6thread17LinearCombinationISJ_Li1EffLNS1K_9ScaleType4KindE0ELNS_15FloatRoundStyleE2ESJ_EENS1_15EpilogueDefaultEEEEEvvEEEEvNT_6ParamsE:
	.zero		1664


//--------------------- SYMBOLS --------------------------

	.type		.nv.reservedSmem.offset0,@object
	.size		.nv.reservedSmem.offset0,0x4
